// auto-generated by cutlass_sweep.gemm — config: {"arch": "sm_90", "cluster_m": 1, "cluster_n": 4, "dtype": "int8", "dtype_b": "int8", "layout": "nt", "stages": 0, "tile_k": 32, "tile_m": 128, "tile_n": 64}
#include "cutlass/cutlass.h"
#include "cutlass/gemm/collective/collective_builder.hpp"
#include "cutlass/gemm/device/gemm_universal_adapter.h"
#include "cutlass/gemm/kernel/gemm_universal.hpp"
#include "cutlass/epilogue/collective/collective_builder.hpp"

using ElemA = int8_t;
using ElemB = int8_t;
using ElemCD = int8_t;
using Acc  = int32_t;
using TileShape    = cute::Shape<cute::_128, cute::_64, cute::_32>;
using ClusterShape = cute::Shape<cute::_1, cute::_4, cute::_1>;

using CollectiveEpilogue = typename cutlass::epilogue::collective::CollectiveBuilder<
    cutlass::arch::Sm90, cutlass::arch::OpClassTensorOp,
    TileShape, ClusterShape,
    cutlass::epilogue::collective::EpilogueTileAuto,
    Acc, Acc,
    ElemCD, cutlass::layout::RowMajor, 128 / cutlass::sizeof_bits<ElemCD>::value,
    ElemCD, cutlass::layout::RowMajor, 128 / cutlass::sizeof_bits<ElemCD>::value,
    cutlass::epilogue::collective::EpilogueScheduleAuto
  >::CollectiveOp;

using CollectiveMainloop = typename cutlass::gemm::collective::CollectiveBuilder<
    cutlass::arch::Sm90, cutlass::arch::OpClassTensorOp,
    ElemA, cutlass::layout::RowMajor, 128 / cutlass::sizeof_bits<ElemA>::value,
    ElemB, cutlass::layout::ColumnMajor, 128 / cutlass::sizeof_bits<ElemB>::value,
    Acc,
    TileShape, ClusterShape,
    cutlass::gemm::collective::StageCountAutoCarveout<static_cast<int>(sizeof(typename CollectiveEpilogue::SharedStorage))>,
    cutlass::gemm::collective::KernelScheduleAuto
  >::CollectiveOp;

using GemmKernel = cutlass::gemm::kernel::GemmUniversal<
    cute::Shape<int,int,int,int>,
    CollectiveMainloop,
    CollectiveEpilogue
>;
using Gemm = cutlass::gemm::device::GemmUniversalAdapter<GemmKernel>;

// Force the device kernel symbol into the cubin without needing a host main.
auto* _anchor = &cutlass::device_kernel<GemmKernel>;


// ===== COMPILED SASS (sm_90a) =====

	.target	sm_90a

	.elftype	@"ET_EXEC"


//--------------------- .note.nv.tkinfo           --------------------------
	.section	.note.nv.tkinfo,"",@"SHT_NOTE"
	.sectionflags	@"SHF_NOTE_NV_TKINFO"
	.tkinfo
        /*0018*/ 	.word	0x00000002
        /*0030*/ 	.string	""
        /*0030*/ 	.string	"ptxas"
        /*0030*/ 	.string	"Cuda compilation tools, release 13.0, V13.0.88"
        /*0030*/ 	.string	"Build cuda_13.0.r13.0/compiler.36424714_0"
        /*0030*/ 	.string	"-arch sm_90a -m 64 "



//--------------------- .note.nv.cuinfo           --------------------------
	.section	.note.nv.cuinfo,"",@"SHT_NOTE"
	.sectionflags	@"SHF_NOTE_NV_CUINFO"
        /*0018*/ 	.short	0x0002
        /*001a*/ 	.short	0x005a
        /*001c*/ 	.short	0x0082
	.zero		2


//--------------------- .nv.info                  --------------------------
	.section	.nv.info,"",@"SHT_CUDA_INFO"
	.align	4


	//----- nvinfo : EIATTR_REGCOUNT
	.align		4
        /*0000*/ 	.byte	0x04, 0x2f
        /*0002*/ 	.short	(.L_15 - .L_14)
	.align		4
.L_14:
        /*0004*/ 	.word	index@(_ZN7cutlass13device_kernelINS_4gemm6kernel13GemmUniversalIN4cute5tupleIJiiiiEEENS1_10collective13CollectiveMmaINS1_34MainloopSm90TmaGmmaWarpSpecializedILi37ENS5_IJNS4_1CILi1EEENSA_ILi4EEESB_EEENS1_35KernelTmaWarpSpecializedCooperativeEEENS5_IJNSA_ILi128EEENSA_ILi64EEENSA_ILi32EEEEEEaNS5_IJlSB_lEEEaSK_NS4_8TiledMMAINS4_8MMA_AtomIJNS4_4SM904GMMA26MMA_64x64x32_S32S8S8_SS_TNEEEENS4_6LayoutINS5_IJNSA_ILi2EEESB_SB_EEENS5_IJSB_NSA_ILi0EEESU_EEEEENS5_IJNS4_10UnderscoreESX_SX_EEEEENS4_23SM90_TMA_LOAD_MULTICASTENS4_14ComposedLayoutINS4_7SwizzleILi1ELi4ELi3EEENS4_18smem_ptr_flag_bitsILi8EEENSR_INS5_IJNSA_ILi8EEESI_EEENS5_IJSI_SB_EEEEEEEvNS4_8identityENS4_13SM90_TMA_LOADES1A_vS1B_EENS_8epilogue10collective6detail29Sm90TmaWarpSpecializedAdapterINS1F_15DefaultEpilogueIaSK_SK_NS1E_6thread17LinearCombinationIaLi1EiiLNS1J_9ScaleType4KindE0ELNS_15FloatRoundStyleE2EaEENS1_15EpilogueDefaultEEEEEvvEEEEvNT_6ParamsE)
        /*0008*/ 	.word	0x000000a8


	//----- nvinfo : EIATTR_FRAME_SIZE
	.align		4
.L_15:
        /*000c*/ 	.byte	0x04, 0x11
        /*000e*/ 	.short	(.L_17 - .L_16)
	.align		4
.L_16:
        /*0010*/ 	.word	index@(_ZN7cutlass13device_kernelINS_4gemm6kernel13GemmUniversalIN4cute5tupleIJiiiiEEENS1_10collective13CollectiveMmaINS1_34MainloopSm90TmaGmmaWarpSpecializedILi37ENS5_IJNS4_1CILi1EEENSA_ILi4EEESB_EEENS1_35KernelTmaWarpSpecializedCooperativeEEENS5_IJNSA_ILi128EEENSA_ILi64EEENSA_ILi32EEEEEEaNS5_IJlSB_lEEEaSK_NS4_8TiledMMAINS4_8MMA_AtomIJNS4_4SM904GMMA26MMA_64x64x32_S32S8S8_SS_TNEEEENS4_6LayoutINS5_IJNSA_ILi2EEESB_SB_EEENS5_IJSB_NSA_ILi0EEESU_EEEEENS5_IJNS4_10UnderscoreESX_SX_EEEEENS4_23SM90_TMA_LOAD_MULTICASTENS4_14ComposedLayoutINS4_7SwizzleILi1ELi4ELi3EEENS4_18smem_ptr_flag_bitsILi8EEENSR_INS5_IJNSA_ILi8EEESI_EEENS5_IJSI_SB_EEEEEEEvNS4_8identityENS4_13SM90_TMA_LOADES1A_vS1B_EENS_8epilogue10collective6detail29Sm90TmaWarpSpecializedAdapterINS1F_15DefaultEpilogueIaSK_SK_NS1E_6thread17LinearCombinationIaLi1EiiLNS1J_9ScaleType4KindE0ELNS_15FloatRoundStyleE2EaEENS1_15EpilogueDefaultEEEEEvvEEEEvNT_6ParamsE)
        /*0014*/ 	.word	0x00000000


	//----- nvinfo : EIATTR_MIN_STACK_SIZE
	.align		4
.L_17:
        /*0018*/ 	.byte	0x04, 0x12
        /*001a*/ 	.short	(.L_19 - .L_18)
	.align		4
.L_18:
        /*001c*/ 	.word	index@(_ZN7cutlass13device_kernelINS_4gemm6kernel13GemmUniversalIN4cute5tupleIJiiiiEEENS1_10collective13CollectiveMmaINS1_34MainloopSm90TmaGmmaWarpSpecializedILi37ENS5_IJNS4_1CILi1EEENSA_ILi4EEESB_EEENS1_35KernelTmaWarpSpecializedCooperativeEEENS5_IJNSA_ILi128EEENSA_ILi64EEENSA_ILi32EEEEEEaNS5_IJlSB_lEEEaSK_NS4_8TiledMMAINS4_8MMA_AtomIJNS4_4SM904GMMA26MMA_64x64x32_S32S8S8_SS_TNEEEENS4_6LayoutINS5_IJNSA_ILi2EEESB_SB_EEENS5_IJSB_NSA_ILi0EEESU_EEEEENS5_IJNS4_10UnderscoreESX_SX_EEEEENS4_23SM90_TMA_LOAD_MULTICASTENS4_14ComposedLayoutINS4_7SwizzleILi1ELi4ELi3EEENS4_18smem_ptr_flag_bitsILi8EEENSR_INS5_IJNSA_ILi8EEESI_EEENS5_IJSI_SB_EEEEEEEvNS4_8identityENS4_13SM90_TMA_LOADES1A_vS1B_EENS_8epilogue10collective6detail29Sm90TmaWarpSpecializedAdapterINS1F_15DefaultEpilogueIaSK_SK_NS1E_6thread17LinearCombinationIaLi1EiiLNS1J_9ScaleType4KindE0ELNS_15FloatRoundStyleE2EaEENS1_15EpilogueDefaultEEEEEvvEEEEvNT_6ParamsE)
        /*0020*/ 	.word	0x00000000
.L_19:


//--------------------- .nv.compat                --------------------------
	.section	.nv.compat,"",@"SHT_CUDA_COMPAT_INFO"
	.align	4
        /*0000*/ 	.byte	0x02, 0x09, 0x01, 0x00, 0x02, 0x02, 0x04, 0x00, 0x02, 0x05, 0x05, 0x00, 0x03, 0x07, 0x01, 0x01
        /*0010*/ 	.byte	0x02, 0x03, 0x01, 0x00, 0x02, 0x06, 0x01, 0x00, 0x04, 0x0b, 0x08, 0x00, 0x00, 0x00, 0x00, 0x00
        /*0020*/ 	.byte	0x00, 0x00, 0x00, 0x00


//--------------------- .nv.info._ZN7cutlass13device_kernelINS_4gemm6kernel13GemmUniversalIN4cute5tupleIJiiiiEEENS1_10collective13CollectiveMmaINS1_34MainloopSm90TmaGmmaWarpSpecializedILi37ENS5_IJNS4_1CILi1EEENSA_ILi4EEESB_EEENS1_35KernelTmaWarpSpecializedCooperativeEEENS5_IJNSA_ILi128EEENSA_ILi64EEENSA_ILi32EEEEEEaNS5_IJlSB_lEEEaSK_NS4_8TiledMMAINS4_8MMA_AtomIJNS4_4SM904GMMA26MMA_64x64x32_S32S8S8_SS_TNEEEENS4_6LayoutINS5_IJNSA_ILi2EEESB_SB_EEENS5_IJSB_NSA_ILi0EEESU_EEEEENS5_IJNS4_10UnderscoreESX_SX_EEEEENS4_23SM90_TMA_LOAD_MULTICASTENS4_14ComposedLayoutINS4_7SwizzleILi1ELi4ELi3EEENS4_18smem_ptr_flag_bitsILi8EEENSR_INS5_IJNSA_ILi8EEESI_EEENS5_IJSI_SB_EEEEEEEvNS4_8identityENS4_13SM90_TMA_LOADES1A_vS1B_EENS_8epilogue10collective6detail29Sm90TmaWarpSpecializedAdapterINS1F_15DefaultEpilogueIaSK_SK_NS1E_6thread17LinearCombinationIaLi1EiiLNS1J_9ScaleType4KindE0ELNS_15FloatRoundStyleE2EaEENS1_15EpilogueDefaultEEEEEvvEEEEvNT_6ParamsE --------------------------
	.section	.nv.info._ZN7cutlass13device_kernelINS_4gemm6kernel13GemmUniversalIN4cute5tupleIJiiiiEEENS1_10collective13CollectiveMmaINS1_34MainloopSm90TmaGmmaWarpSpecializedILi37ENS5_IJNS4_1CILi1EEENSA_ILi4EEESB_EEENS1_35KernelTmaWarpSpecializedCooperativeEEENS5_IJNSA_ILi128EEENSA_ILi64EEENSA_ILi32EEEEEEaNS5_IJlSB_lEEEaSK_NS4_8TiledMMAINS4_8MMA_AtomIJNS4_4SM904GMMA26MMA_64x64x32_S32S8S8_SS_TNEEEENS4_6LayoutINS5_IJNSA_ILi2EEESB_SB_EEENS5_IJSB_NSA_ILi0EEESU_EEEEENS5_IJNS4_10UnderscoreESX_SX_EEEEENS4_23SM90_TMA_LOAD_MULTICASTENS4_14ComposedLayoutINS4_7SwizzleILi1ELi4ELi3EEENS4_18smem_ptr_flag_bitsILi8EEENSR_INS5_IJNSA_ILi8EEESI_EEENS5_IJSI_SB_EEEEEEEvNS4_8identityENS4_13SM90_TMA_LOADES1A_vS1B_EENS_8epilogue10collective6detail29Sm90TmaWarpSpecializedAdapterINS1F_15DefaultEpilogueIaSK_SK_NS1E_6thread17LinearCombinationIaLi1EiiLNS1J_9ScaleType4KindE0ELNS_15FloatRoundStyleE2EaEENS1_15EpilogueDefaultEEEEEvvEEEEvNT_6ParamsE,"",@"SHT_CUDA_INFO"
	.sectionflags	@""
	.align	4


	//----- nvinfo : EIATTR_CUDA_API_VERSION
	.align		4
        /*0000*/ 	.byte	0x04, 0x37
        /*0002*/ 	.short	(.L_21 - .L_20)
.L_20:
        /*0004*/ 	.word	0x00000082


	//----- nvinfo : EIATTR_KPARAM_INFO
	.align		4
.L_21:
        /*0008*/ 	.byte	0x04, 0x17
        /*000a*/ 	.short	(.L_23 - .L_22)
.L_22:
        /*000c*/ 	.word	0x00000000
        /*0010*/ 	.short	0x0000
        /*0012*/ 	.short	0x0070
        /*0014*/ 	.byte	0x00, 0xf0, 0x01, 0x10


	//----- nvinfo : EIATTR_SPARSE_MMA_MASK
	.align		4
.L_23:
        /*0018*/ 	.byte	0x03, 0x50
        /*001a*/ 	.short	0x0000


	//----- nvinfo : EIATTR_MAXREG_COUNT
	.align		4
        /*001c*/ 	.byte	0x03, 0x1b
        /*001e*/ 	.short	0x00a8


	//----- nvinfo : EIATTR_NUM_BARRIERS
	.align		4
        /*0020*/ 	.byte	0x02, 0x4c
        /*0022*/ 	.byte	0x01
	.zero		1


	//----- nvinfo : EIATTR_EXTERNS
	.align		4
        /*0024*/ 	.byte	0x04, 0x0f
        /*0026*/ 	.short	(.L_25 - .L_24)


	//   ....[0]....
	.align		4
.L_24:
        /*0028*/ 	.word	index@(__assertfail)


	//----- nvinfo : EIATTR_MERCURY_ISA_VERSION
	.align		4
.L_25:
        /*002c*/ 	.byte	0x03, 0x5f
        /*002e*/ 	.short	0x0101


	//----- nvinfo : EIATTR_INT_WARP_WIDE_INSTR_OFFSETS
	.align		4
        /*0030*/ 	.byte	0x04, 0x31
        /*0032*/ 	.short	(.L_27 - .L_26)


	//   ....[0]....
.L_26:
        /*0034*/ 	.word	0x00000880


	//   ....[1]....
        /*0038*/ 	.word	0x000008a0


	//   ....[2]....
        /*003c*/ 	.word	0x00000a70


	//----- nvinfo : EIATTR_COOP_GROUP_MASK_REGIDS
	.align		4
.L_27:
        /*0040*/ 	.byte	0x04, 0x29
        /*0042*/ 	.short	(.L_29 - .L_28)


	//   ....[0]....
.L_28:
        /*0044*/ 	.word	0xffffffff


	//   ....[1]....
        /*0048*/ 	.word	0xffffffff


	//   ....[2]....
        /*004c*/ 	.word	0xffffffff


	//   ....[3]....
        /*0050*/ 	.word	0xffffffff


	//   ....[4]....
        /*0054*/ 	.word	0xffffffff


	//   ....[5]....
        /*0058*/ 	.word	0xffffffff


	//----- nvinfo : EIATTR_COOP_GROUP_INSTR_OFFSETS
	.align		4
.L_29:
        /*005c*/ 	.byte	0x04, 0x28
        /*005e*/ 	.short	(.L_31 - .L_30)


	//   ....[0]....
.L_30:
        /*0060*/ 	.word	0x00000060


	//   ....[1]....
        /*0064*/ 	.word	0x00000070


	//   ....[2]....
        /*0068*/ 	.word	0x00000130


	//   ....[3]....
        /*006c*/ 	.word	0x00000720


	//   ....[4]....
        /*0070*/ 	.word	0x00000be0


	//   ....[5]....
        /*0074*/ 	.word	0x00001820


	//----- nvinfo : EIATTR_REG_RECONFIG
	.align		4
.L_31:
        /*0078*/ 	.byte	0x01, 0x54
	.zero		2


	//----- nvinfo : EIATTR_SYSCALL_OFFSETS
	.align		4
        /*007c*/ 	.byte	0x04, 0x46
        /*007e*/ 	.short	(.L_33 - .L_32)


	//   ....[0]....
.L_32:
        /*0080*/ 	.word	0x00001a10


	//----- nvinfo : EIATTR_MBARRIER_INSTR_OFFSETS
	.align		4
.L_33:
        /*0084*/ 	.byte	0x04, 0x39
        /*0086*/ 	.short	(.L_35 - .L_34)


	//   ....[0]....
.L_34:
        /*0088*/ 	.word	0x00000250
        /*008c*/ 	.word	0x000000ff
        /*0090*/ 	.word	0x00000000
        /*0094*/ 	.short	0x0100
        /*0096*/ 	.byte	0x08
	.zero		1


	//   ....[1]....
        /*0098*/ 	.word	0x00000260
        /*009c*/ 	.word	0x000000ff
        /*00a0*/ 	.word	0x00000128
        /*00a4*/ 	.short	0x0100
        /*00a6*/ 	.byte	0x08
	.zero		1


	//   ....[2]....
        /*00a8*/ 	.word	0x00000270
        /*00ac*/ 	.word	0x000000ff
        /*00b0*/ 	.word	0x00000008
        /*00b4*/ 	.short	0x0100
        /*00b6*/ 	.byte	0x08
	.zero		1


	//   ....[3]....
        /*00b8*/ 	.word	0x00000280
        /*00bc*/ 	.word	0x000000ff
        /*00c0*/ 	.word	0x00000130
        /*00c4*/ 	.short	0x0100
        /*00c6*/ 	.byte	0x08
	.zero		1


	//   ....[4]....
        /*00c8*/ 	.word	0x00000290
        /*00cc*/ 	.word	0x000000ff
        /*00d0*/ 	.word	0x00000010
        /*00d4*/ 	.short	0x0100
        /*00d6*/ 	.byte	0x08
	.zero		1


	//   ....[5]....
        /*00d8*/ 	.word	0x000002a0
        /*00dc*/ 	.word	0x000000ff
        /*00e0*/ 	.word	0x00000138
        /*00e4*/ 	.short	0x0100
        /*00e6*/ 	.byte	0x08
	.zero		1


	//   ....[6]....
        /*00e8*/ 	.word	0x000002b0
        /*00ec*/ 	.word	0x000000ff
        /*00f0*/ 	.word	0x00000018
        /*00f4*/ 	.short	0x0100
        /*00f6*/ 	.byte	0x08
	.zero		1


	//   ....[7]....
        /*00f8*/ 	.word	0x000002c0
        /*00fc*/ 	.word	0x000000ff
        /*0100*/ 	.word	0x00000140
        /*0104*/ 	.short	0x0100
        /*0106*/ 	.byte	0x08
	.zero		1


	//   ....[8]....
        /*0108*/ 	.word	0x000002d0
        /*010c*/ 	.word	0x000000ff
        /*0110*/ 	.word	0x00000020
        /*0114*/ 	.short	0x0100
        /*0116*/ 	.byte	0x08
	.zero		1


	//   ....[9]....
        /*0118*/ 	.word	0x000002e0
        /*011c*/ 	.word	0x000000ff
        /*0120*/ 	.word	0x00000148
        /*0124*/ 	.short	0x0100
        /*0126*/ 	.byte	0x08
	.zero		1


	//   ....[10]....
        /*0128*/ 	.word	0x000002f0
        /*012c*/ 	.word	0x000000ff
        /*0130*/ 	.word	0x00000028
        /*0134*/ 	.short	0x0100
        /*0136*/ 	.byte	0x08
	.zero		1


	//   ....[11]....
        /*0138*/ 	.word	0x00000300
        /*013c*/ 	.word	0x000000ff
        /*0140*/ 	.word	0x00000150
        /*0144*/ 	.short	0x0100
        /*0146*/ 	.byte	0x08
	.zero		1


	//   ....[12]....
        /*0148*/ 	.word	0x00000310
        /*014c*/ 	.word	0x000000ff
        /*0150*/ 	.word	0x00000030
        /*0154*/ 	.short	0x0100
        /*0156*/ 	.byte	0x08
	.zero		1


	//   ....[13]....
        /*0158*/ 	.word	0x00000320
        /*015c*/ 	.word	0x000000ff
        /*0160*/ 	.word	0x00000158
        /*0164*/ 	.short	0x0100
        /*0166*/ 	.byte	0x08
	.zero		1


	//   ....[14]....
        /*0168*/ 	.word	0x00000330
        /*016c*/ 	.word	0x000000ff
        /*0170*/ 	.word	0x00000038
        /*0174*/ 	.short	0x0100
        /*0176*/ 	.byte	0x08
	.zero		1


	//   ....[15]....
        /*0178*/ 	.word	0x00000340
        /*017c*/ 	.word	0x000000ff
        /*0180*/ 	.word	0x00000160
        /*0184*/ 	.short	0x0100
        /*0186*/ 	.byte	0x08
	.zero		1


	//   ....[16]....
        /*0188*/ 	.word	0x00000350
        /*018c*/ 	.word	0x000000ff
        /*0190*/ 	.word	0x00000040
        /*0194*/ 	.short	0x0100
        /*0196*/ 	.byte	0x08
	.zero		1


	//   ....[17]....
        /*0198*/ 	.word	0x00000360
        /*019c*/ 	.word	0x000000ff
        /*01a0*/ 	.word	0x00000168
        /*01a4*/ 	.short	0x0100
        /*01a6*/ 	.byte	0x08
	.zero		1


	//   ....[18]....
        /*01a8*/ 	.word	0x00000370
        /*01ac*/ 	.word	0x000000ff
        /*01b0*/ 	.word	0x00000048
        /*01b4*/ 	.short	0x0100
        /*01b6*/ 	.byte	0x08
	.zero		1


	//   ....[19]....
        /*01b8*/ 	.word	0x00000380
        /*01bc*/ 	.word	0x000000ff
        /*01c0*/ 	.word	0x00000170
        /*01c4*/ 	.short	0x0100
        /*01c6*/ 	.byte	0x08
	.zero		1


	//   ....[20]....
        /*01c8*/ 	.word	0x00000390
        /*01cc*/ 	.word	0x000000ff
        /*01d0*/ 	.word	0x00000050
        /*01d4*/ 	.short	0x0100
        /*01d6*/ 	.byte	0x08
	.zero		1


	//   ....[21]....
        /*01d8*/ 	.word	0x000003a0
        /*01dc*/ 	.word	0x000000ff
        /*01e0*/ 	.word	0x00000178
        /*01e4*/ 	.short	0x0100
        /*01e6*/ 	.byte	0x08
	.zero		1


	//   ....[22]....
        /*01e8*/ 	.word	0x000003b0
        /*01ec*/ 	.word	0x000000ff
        /*01f0*/ 	.word	0x00000058
        /*01f4*/ 	.short	0x0100
        /*01f6*/ 	.byte	0x08
	.zero		1


	//   ....[23]....
        /*01f8*/ 	.word	0x000003c0
        /*01fc*/ 	.word	0x000000ff
        /*0200*/ 	.word	0x00000180
        /*0204*/ 	.short	0x0100
        /*0206*/ 	.byte	0x08
	.zero		1


	//   ....[24]....
        /*0208*/ 	.word	0x000003d0
        /*020c*/ 	.word	0x000000ff
        /*0210*/ 	.word	0x00000060
        /*0214*/ 	.short	0x0100
        /*0216*/ 	.byte	0x08
	.zero		1


	//   ....[25]....
        /*0218*/ 	.word	0x000003e0
        /*021c*/ 	.word	0x000000ff
        /*0220*/ 	.word	0x00000188
        /*0224*/ 	.short	0x0100
        /*0226*/ 	.byte	0x08
	.zero		1


	//   ....[26]....
        /*0228*/ 	.word	0x000003f0
        /*022c*/ 	.word	0x000000ff
        /*0230*/ 	.word	0x00000068
        /*0234*/ 	.short	0x0100
        /*0236*/ 	.byte	0x08
	.zero		1


	//   ....[27]....
        /*0238*/ 	.word	0x00000400
        /*023c*/ 	.word	0x000000ff
        /*0240*/ 	.word	0x00000190
        /*0244*/ 	.short	0x0100
        /*0246*/ 	.byte	0x08
	.zero		1


	//   ....[28]....
        /*0248*/ 	.word	0x00000410
        /*024c*/ 	.word	0x000000ff
        /*0250*/ 	.word	0x00000070
        /*0254*/ 	.short	0x0100
        /*0256*/ 	.byte	0x08
	.zero		1


	//   ....[29]....
        /*0258*/ 	.word	0x00000420
        /*025c*/ 	.word	0x000000ff
        /*0260*/ 	.word	0x00000198
        /*0264*/ 	.short	0x0100
        /*0266*/ 	.byte	0x08
	.zero		1


	//   ....[30]....
        /*0268*/ 	.word	0x00000430
        /*026c*/ 	.word	0x000000ff
        /*0270*/ 	.word	0x00000078
        /*0274*/ 	.short	0x0100
        /*0276*/ 	.byte	0x08
	.zero		1


	//   ....[31]....
        /*0278*/ 	.word	0x00000440
        /*027c*/ 	.word	0x000000ff
        /*0280*/ 	.word	0x000001a0
        /*0284*/ 	.short	0x0100
        /*0286*/ 	.byte	0x08
	.zero		1


	//   ....[32]....
        /*0288*/ 	.word	0x00000450
        /*028c*/ 	.word	0x000000ff
        /*0290*/ 	.word	0x00000080
        /*0294*/ 	.short	0x0100
        /*0296*/ 	.byte	0x08
	.zero		1


	//   ....[33]....
        /*0298*/ 	.word	0x00000460
        /*029c*/ 	.word	0x000000ff
        /*02a0*/ 	.word	0x000001a8
        /*02a4*/ 	.short	0x0100
        /*02a6*/ 	.byte	0x08
	.zero		1


	//   ....[34]....
        /*02a8*/ 	.word	0x00000470
        /*02ac*/ 	.word	0x000000ff
        /*02b0*/ 	.word	0x00000088
        /*02b4*/ 	.short	0x0100
        /*02b6*/ 	.byte	0x08
	.zero		1


	//   ....[35]....
        /*02b8*/ 	.word	0x00000480
        /*02bc*/ 	.word	0x000000ff
        /*02c0*/ 	.word	0x000001b0
        /*02c4*/ 	.short	0x0100
        /*02c6*/ 	.byte	0x08
	.zero		1


	//   ....[36]....
        /*02c8*/ 	.word	0x00000490
        /*02cc*/ 	.word	0x000000ff
        /*02d0*/ 	.word	0x00000090
        /*02d4*/ 	.short	0x0100
        /*02d6*/ 	.byte	0x08
	.zero		1


	//   ....[37]....
        /*02d8*/ 	.word	0x000004a0
        /*02dc*/ 	.word	0x000000ff
        /*02e0*/ 	.word	0x000001b8
        /*02e4*/ 	.short	0x0100
        /*02e6*/ 	.byte	0x08
	.zero		1


	//   ....[38]....
        /*02e8*/ 	.word	0x000004b0
        /*02ec*/ 	.word	0x000000ff
        /*02f0*/ 	.word	0x00000098
        /*02f4*/ 	.short	0x0100
        /*02f6*/ 	.byte	0x08
	.zero		1


	//   ....[39]....
        /*02f8*/ 	.word	0x000004c0
        /*02fc*/ 	.word	0x000000ff
        /*0300*/ 	.word	0x000001c0
        /*0304*/ 	.short	0x0100
        /*0306*/ 	.byte	0x08
	.zero		1


	//   ....[40]....
        /*0308*/ 	.word	0x000004d0
        /*030c*/ 	.word	0x000000ff
        /*0310*/ 	.word	0x000000a0
        /*0314*/ 	.short	0x0100
        /*0316*/ 	.byte	0x08
	.zero		1


	//   ....[41]....
        /*0318*/ 	.word	0x000004e0
        /*031c*/ 	.word	0x000000ff
        /*0320*/ 	.word	0x000001c8
        /*0324*/ 	.short	0x0100
        /*0326*/ 	.byte	0x08
	.zero		1


	//   ....[42]....
        /*0328*/ 	.word	0x000004f0
        /*032c*/ 	.word	0x000000ff
        /*0330*/ 	.word	0x000000a8
        /*0334*/ 	.short	0x0100
        /*0336*/ 	.byte	0x08
	.zero		1


	//   ....[43]....
        /*0338*/ 	.word	0x00000500
        /*033c*/ 	.word	0x000000ff
        /*0340*/ 	.word	0x000001d0
        /*0344*/ 	.short	0x0100
        /*0346*/ 	.byte	0x08
	.zero		1


	//   ....[44]....
        /*0348*/ 	.word	0x00000510
        /*034c*/ 	.word	0x000000ff
        /*0350*/ 	.word	0x000000b0
        /*0354*/ 	.short	0x0100
        /*0356*/ 	.byte	0x08
	.zero		1


	//   ....[45]....
        /*0358*/ 	.word	0x00000520
        /*035c*/ 	.word	0x000000ff
        /*0360*/ 	.word	0x000001d8
        /*0364*/ 	.short	0x0100
        /*0366*/ 	.byte	0x08
	.zero		1


	//   ....[46]....
        /*0368*/ 	.word	0x00000530
        /*036c*/ 	.word	0x000000ff
        /*0370*/ 	.word	0x000000b8
        /*0374*/ 	.short	0x0100
        /*0376*/ 	.byte	0x08
	.zero		1


	//   ....[47]....
        /*0378*/ 	.word	0x00000540
        /*037c*/ 	.word	0x000000ff
        /*0380*/ 	.word	0x000001e0
        /*0384*/ 	.short	0x0100
        /*0386*/ 	.byte	0x08
	.zero		1


	//   ....[48]....
        /*0388*/ 	.word	0x00000550
        /*038c*/ 	.word	0x000000ff
        /*0390*/ 	.word	0x000000c0
        /*0394*/ 	.short	0x0100
        /*0396*/ 	.byte	0x08
	.zero		1


	//   ....[49]....
        /*0398*/ 	.word	0x00000560
        /*039c*/ 	.word	0x000000ff
        /*03a0*/ 	.word	0x000001e8
        /*03a4*/ 	.short	0x0100
        /*03a6*/ 	.byte	0x08
	.zero		1


	//   ....[50]....
        /*03a8*/ 	.word	0x00000570
        /*03ac*/ 	.word	0x000000ff
        /*03b0*/ 	.word	0x000000c8
        /*03b4*/ 	.short	0x0100
        /*03b6*/ 	.byte	0x08
	.zero		1


	//   ....[51]....
        /*03b8*/ 	.word	0x00000580
        /*03bc*/ 	.word	0x000000ff
        /*03c0*/ 	.word	0x000001f0
        /*03c4*/ 	.short	0x0100
        /*03c6*/ 	.byte	0x08
	.zero		1


	//   ....[52]....
        /*03c8*/ 	.word	0x00000590
        /*03cc*/ 	.word	0x000000ff
        /*03d0*/ 	.word	0x000000d0
        /*03d4*/ 	.short	0x0100
        /*03d6*/ 	.byte	0x08
	.zero		1


	//   ....[53]....
        /*03d8*/ 	.word	0x000005a0
        /*03dc*/ 	.word	0x000000ff
        /*03e0*/ 	.word	0x000001f8
        /*03e4*/ 	.short	0x0100
        /*03e6*/ 	.byte	0x08
	.zero		1


	//   ....[54]....
        /*03e8*/ 	.word	0x000005b0
        /*03ec*/ 	.word	0x000000ff
        /*03f0*/ 	.word	0x000000d8
        /*03f4*/ 	.short	0x0100
        /*03f6*/ 	.byte	0x08
	.zero		1


	//   ....[55]....
        /*03f8*/ 	.word	0x000005c0
        /*03fc*/ 	.word	0x000000ff
        /*0400*/ 	.word	0x00000200
        /*0404*/ 	.short	0x0100
        /*0406*/ 	.byte	0x08
	.zero		1


	//   ....[56]....
        /*0408*/ 	.word	0x000005d0
        /*040c*/ 	.word	0x000000ff
        /*0410*/ 	.word	0x000000e0
        /*0414*/ 	.short	0x0100
        /*0416*/ 	.byte	0x08
	.zero		1


	//   ....[57]....
        /*0418*/ 	.word	0x000005e0
        /*041c*/ 	.word	0x000000ff
        /*0420*/ 	.word	0x00000208
        /*0424*/ 	.short	0x0100
        /*0426*/ 	.byte	0x08
	.zero		1


	//   ....[58]....
        /*0428*/ 	.word	0x000005f0
        /*042c*/ 	.word	0x000000ff
        /*0430*/ 	.word	0x000000e8
        /*0434*/ 	.short	0x0100
        /*0436*/ 	.byte	0x08
	.zero		1


	//   ....[59]....
        /*0438*/ 	.word	0x00000600
        /*043c*/ 	.word	0x000000ff
        /*0440*/ 	.word	0x00000210
        /*0444*/ 	.short	0x0100
        /*0446*/ 	.byte	0x08
	.zero		1


	//   ....[60]....
        /*0448*/ 	.word	0x00000610
        /*044c*/ 	.word	0x000000ff
        /*0450*/ 	.word	0x000000f0
        /*0454*/ 	.short	0x0100
        /*0456*/ 	.byte	0x08
	.zero		1


	//   ....[61]....
        /*0458*/ 	.word	0x00000620
        /*045c*/ 	.word	0x000000ff
        /*0460*/ 	.word	0x00000218
        /*0464*/ 	.short	0x0100
        /*0466*/ 	.byte	0x08
	.zero		1


	//   ....[62]....
        /*0468*/ 	.word	0x00000630
        /*046c*/ 	.word	0x000000ff
        /*0470*/ 	.word	0x000000f8
        /*0474*/ 	.short	0x0100
        /*0476*/ 	.byte	0x08
	.zero		1


	//   ....[63]....
        /*0478*/ 	.word	0x00000640
        /*047c*/ 	.word	0x000000ff
        /*0480*/ 	.word	0x00000220
        /*0484*/ 	.short	0x0100
        /*0486*/ 	.byte	0x08
	.zero		1


	//   ....[64]....
        /*0488*/ 	.word	0x00000650
        /*048c*/ 	.word	0x000000ff
        /*0490*/ 	.word	0x00000100
        /*0494*/ 	.short	0x0100
        /*0496*/ 	.byte	0x08
	.zero		1


	//   ....[65]....
        /*0498*/ 	.word	0x00000660
        /*049c*/ 	.word	0x000000ff
        /*04a0*/ 	.word	0x00000228
        /*04a4*/ 	.short	0x0100
        /*04a6*/ 	.byte	0x08
	.zero		1


	//   ....[66]....
        /*04a8*/ 	.word	0x00000670
        /*04ac*/ 	.word	0x000000ff
        /*04b0*/ 	.word	0x00000108
        /*04b4*/ 	.short	0x0100
        /*04b6*/ 	.byte	0x08
	.zero		1


	//   ....[67]....
        /*04b8*/ 	.word	0x00000680
        /*04bc*/ 	.word	0x000000ff
        /*04c0*/ 	.word	0x00000230
        /*04c4*/ 	.short	0x0100
        /*04c6*/ 	.byte	0x08
	.zero		1


	//   ....[68]....
        /*04c8*/ 	.word	0x00000690
        /*04cc*/ 	.word	0x000000ff
        /*04d0*/ 	.word	0x00000110
        /*04d4*/ 	.short	0x0100
        /*04d6*/ 	.byte	0x08
	.zero		1


	//   ....[69]....
        /*04d8*/ 	.word	0x000006a0
        /*04dc*/ 	.word	0x000000ff
        /*04e0*/ 	.word	0x00000238
        /*04e4*/ 	.short	0x0100
        /*04e6*/ 	.byte	0x08
	.zero		1


	//   ....[70]....
        /*04e8*/ 	.word	0x000006b0
        /*04ec*/ 	.word	0x000000ff
        /*04f0*/ 	.word	0x00000118
        /*04f4*/ 	.short	0x0100
        /*04f6*/ 	.byte	0x08
	.zero		1


	//   ....[71]....
        /*04f8*/ 	.word	0x000006c0
        /*04fc*/ 	.word	0x000000ff
        /*0500*/ 	.word	0x00000240
        /*0504*/ 	.short	0x0100
        /*0506*/ 	.byte	0x08
	.zero		1


	//   ....[72]....
        /*0508*/ 	.word	0x000006d0
        /*050c*/ 	.word	0x000000ff
        /*0510*/ 	.word	0x00000120
        /*0514*/ 	.short	0x0100
        /*0516*/ 	.byte	0x08
	.zero		1


	//   ....[73]....
        /*0518*/ 	.word	0x000006e0
        /*051c*/ 	.word	0x000000ff
        /*0520*/ 	.word	0x00000248
        /*0524*/ 	.short	0x0100
        /*0526*/ 	.byte	0x08
	.zero		1


	//   ....[74]....
        /*0528*/ 	.word	0x00000b10
        /*052c*/ 	.word	0x000000ff
        /*0530*/ 	.word	0x00000260
        /*0534*/ 	.short	0x0100
        /*0536*/ 	.byte	0x06
	.zero		1


	//   ....[75]....
        /*0538*/ 	.word	0x00000b90
        /*053c*/ 	.word	0x000000ff
        /*0540*/ 	.word	0x00000268
        /*0544*/ 	.short	0x0100
        /*0546*/ 	.byte	0x06
	.zero		1


	//   ....[76]....
        /*0548*/ 	.word	0x00001ae0
        /*054c*/ 	.word	0x00000003
        /*0550*/ 	.word	0x00000000
        /*0554*/ 	.short	0x010a
        /*0556*/ 	.byte	0x3f
	.zero		1


	//   ....[77]....
        /*0558*/ 	.word	0x00001b40
        /*055c*/ 	.word	0x00000003
        /*0560*/ 	.word	0x00000000
        /*0564*/ 	.short	0x010a
        /*0566*/ 	.byte	0x3f
	.zero		1


	//   ....[78]....
        /*0568*/ 	.word	0x00001d50
        /*056c*/ 	.word	0x00000005
        /*0570*/ 	.word	0x00000000
        /*0574*/ 	.short	0x010a
        /*0576*/ 	.byte	0x3f
	.zero		1


	//   ....[79]....
        /*0578*/ 	.word	0x00001d90
        /*057c*/ 	.word	0x00000005
        /*0580*/ 	.word	0x00000000
        /*0584*/ 	.short	0x010a
        /*0586*/ 	.byte	0x3f
	.zero		1


	//   ....[80]....
        /*0588*/ 	.word	0x00001e80
        /*058c*/ 	.word	0x00000004
        /*0590*/ 	.word	0x00000000
        /*0594*/ 	.short	0x0101
        /*0596*/ 	.byte	0x3f
	.zero		1


	//   ....[81]....
        /*0598*/ 	.word	0x000020a0
        /*059c*/ 	.word	0x00000000
        /*05a0*/ 	.word	0x00000000
        /*05a4*/ 	.short	0x0101
        /*05a6*/ 	.byte	0x3f
	.zero		1


	//   ....[82]....
        /*05a8*/ 	.word	0x00004dc0
        /*05ac*/ 	.word	0x00000014
        /*05b0*/ 	.word	0x00000128
        /*05b4*/ 	.short	0x010a
        /*05b6*/ 	.byte	0x3f
	.zero		1


	//   ....[83]....
        /*05b8*/ 	.word	0x000051b0
        /*05bc*/ 	.word	0x00000006
        /*05c0*/ 	.word	0x00000268
        /*05c4*/ 	.short	0x0101
        /*05c6*/ 	.byte	0x3f
	.zero		1


	//   ....[84]....
        /*05c8*/ 	.word	0x000058b0
        /*05cc*/ 	.word	0x00000007
        /*05d0*/ 	.word	0x00000000
        /*05d4*/ 	.short	0x010a
        /*05d6*/ 	.byte	0x3f
	.zero		1


	//   ....[85]....
        /*05d8*/ 	.word	0x00005930
        /*05dc*/ 	.word	0x00000006
        /*05e0*/ 	.word	0x00000000
        /*05e4*/ 	.short	0x010a
        /*05e6*/ 	.byte	0x3f
	.zero		1


	//   ....[86]....
        /*05e8*/ 	.word	0x000059c0
        /*05ec*/ 	.word	0x00000007
        /*05f0*/ 	.word	0x00000000
        /*05f4*/ 	.short	0x010a
        /*05f6*/ 	.byte	0x3f
	.zero		1


	//   ....[87]....
        /*05f8*/ 	.word	0x00005a50
        /*05fc*/ 	.word	0x00000006
        /*0600*/ 	.word	0x00000000
        /*0604*/ 	.short	0x010a
        /*0606*/ 	.byte	0x3f
	.zero		1


	//   ....[88]....
        /*0608*/ 	.word	0x00005ae0
        /*060c*/ 	.word	0x00000007
        /*0610*/ 	.word	0x00000000
        /*0614*/ 	.short	0x010a
        /*0616*/ 	.byte	0x3f
	.zero		1


	//   ....[89]....
        /*0618*/ 	.word	0x00005b70
        /*061c*/ 	.word	0x00000006
        /*0620*/ 	.word	0x00000000
        /*0624*/ 	.short	0x010a
        /*0626*/ 	.byte	0x3f
	.zero		1


	//   ....[90]....
        /*0628*/ 	.word	0x00005c00
        /*062c*/ 	.word	0x00000007
        /*0630*/ 	.word	0x00000000
        /*0634*/ 	.short	0x010a
        /*0636*/ 	.byte	0x3f
	.zero		1


	//   ....[91]....
        /*0638*/ 	.word	0x00005c90
        /*063c*/ 	.word	0x00000006
        /*0640*/ 	.word	0x00000000
        /*0644*/ 	.short	0x010a
        /*0646*/ 	.byte	0x3f
	.zero		1


	//   ....[92]....
        /*0648*/ 	.word	0x00005d20
        /*064c*/ 	.word	0x00000007
        /*0650*/ 	.word	0x00000000
        /*0654*/ 	.short	0x010a
        /*0656*/ 	.byte	0x3f
	.zero		1


	//   ....[93]....
        /*0658*/ 	.word	0x00005db0
        /*065c*/ 	.word	0x00000006
        /*0660*/ 	.word	0x00000000
        /*0664*/ 	.short	0x010a
        /*0666*/ 	.byte	0x3f
	.zero		1


	//   ....[94]....
        /*0668*/ 	.word	0x00005e40
        /*066c*/ 	.word	0x00000007
        /*0670*/ 	.word	0x00000000
        /*0674*/ 	.short	0x010a
        /*0676*/ 	.byte	0x3f
	.zero		1


	//   ....[95]....
        /*0678*/ 	.word	0x00005ed0
        /*067c*/ 	.word	0x00000006
        /*0680*/ 	.word	0x00000000
        /*0684*/ 	.short	0x010a
        /*0686*/ 	.byte	0x3f
	.zero		1


	//   ....[96]....
        /*0688*/ 	.word	0x00005f60
        /*068c*/ 	.word	0x00000007
        /*0690*/ 	.word	0x00000000
        /*0694*/ 	.short	0x010a
        /*0696*/ 	.byte	0x3f
	.zero		1


	//   ....[97]....
        /*0698*/ 	.word	0x00005ff0
        /*069c*/ 	.word	0x00000006
        /*06a0*/ 	.word	0x00000000
        /*06a4*/ 	.short	0x010a
        /*06a6*/ 	.byte	0x3f
	.zero		1


	//   ....[98]....
        /*06a8*/ 	.word	0x00006080
        /*06ac*/ 	.word	0x00000007
        /*06b0*/ 	.word	0x00000000
        /*06b4*/ 	.short	0x010a
        /*06b6*/ 	.byte	0x3f
	.zero		1


	//   ....[99]....
        /*06b8*/ 	.word	0x00006110
        /*06bc*/ 	.word	0x00000006
        /*06c0*/ 	.word	0x00000000
        /*06c4*/ 	.short	0x010a
        /*06c6*/ 	.byte	0x3f
	.zero		1


	//   ....[100]....
        /*06c8*/ 	.word	0x000061a0
        /*06cc*/ 	.word	0x00000007
        /*06d0*/ 	.word	0x00000000
        /*06d4*/ 	.short	0x010a
        /*06d6*/ 	.byte	0x3f
	.zero		1


	//   ....[101]....
        /*06d8*/ 	.word	0x00006230
        /*06dc*/ 	.word	0x00000006
        /*06e0*/ 	.word	0x00000000
        /*06e4*/ 	.short	0x010a
        /*06e6*/ 	.byte	0x3f
	.zero		1


	//   ....[102]....
        /*06e8*/ 	.word	0x000062c0
        /*06ec*/ 	.word	0x00000007
        /*06f0*/ 	.word	0x00000000
        /*06f4*/ 	.short	0x010a
        /*06f6*/ 	.byte	0x3f
	.zero		1


	//   ....[103]....
        /*06f8*/ 	.word	0x00006350
        /*06fc*/ 	.word	0x00000006
        /*0700*/ 	.word	0x00000000
        /*0704*/ 	.short	0x010a
        /*0706*/ 	.byte	0x3f
	.zero		1


	//   ....[104]....
        /*0708*/ 	.word	0x000063e0
        /*070c*/ 	.word	0x00000007
        /*0710*/ 	.word	0x00000000
        /*0714*/ 	.short	0x010a
        /*0716*/ 	.byte	0x3f
	.zero		1


	//   ....[105]....
        /*0718*/ 	.word	0x00006470
        /*071c*/ 	.word	0x00000006
        /*0720*/ 	.word	0x00000000
        /*0724*/ 	.short	0x010a
        /*0726*/ 	.byte	0x3f
	.zero		1


	//   ....[106]....
        /*0728*/ 	.word	0x00006500
        /*072c*/ 	.word	0x00000007
        /*0730*/ 	.word	0x00000000
        /*0734*/ 	.short	0x010a
        /*0736*/ 	.byte	0x3f
	.zero		1


	//   ....[107]....
        /*0738*/ 	.word	0x00006590
        /*073c*/ 	.word	0x00000006
        /*0740*/ 	.word	0x00000000
        /*0744*/ 	.short	0x010a
        /*0746*/ 	.byte	0x3f
	.zero		1


	//   ....[108]....
        /*0748*/ 	.word	0x00006620
        /*074c*/ 	.word	0x00000007
        /*0750*/ 	.word	0x00000000
        /*0754*/ 	.short	0x010a
        /*0756*/ 	.byte	0x3f
	.zero		1


	//   ....[109]....
        /*0758*/ 	.word	0x000066b0
        /*075c*/ 	.word	0x00000006
        /*0760*/ 	.word	0x00000000
        /*0764*/ 	.short	0x010a
        /*0766*/ 	.byte	0x3f
	.zero		1


	//   ....[110]....
        /*0768*/ 	.word	0x00006740
        /*076c*/ 	.word	0x00000007
        /*0770*/ 	.word	0x00000000
        /*0774*/ 	.short	0x010a
        /*0776*/ 	.byte	0x3f
	.zero		1


	//   ....[111]....
        /*0778*/ 	.word	0x000067d0
        /*077c*/ 	.word	0x00000006
        /*0780*/ 	.word	0x00000000
        /*0784*/ 	.short	0x010a
        /*0786*/ 	.byte	0x3f
	.zero		1


	//   ....[112]....
        /*0788*/ 	.word	0x00006860
        /*078c*/ 	.word	0x00000007
        /*0790*/ 	.word	0x00000000
        /*0794*/ 	.short	0x010a
        /*0796*/ 	.byte	0x3f
	.zero		1


	//   ....[113]....
        /*0798*/ 	.word	0x000068f0
        /*079c*/ 	.word	0x00000006
        /*07a0*/ 	.word	0x00000000
        /*07a4*/ 	.short	0x010a
        /*07a6*/ 	.byte	0x3f
	.zero		1


	//   ....[114]....
        /*07a8*/ 	.word	0x00006980
        /*07ac*/ 	.word	0x00000007
        /*07b0*/ 	.word	0x00000000
        /*07b4*/ 	.short	0x010a
        /*07b6*/ 	.byte	0x3f
	.zero		1


	//   ....[115]....
        /*07b8*/ 	.word	0x00006a10
        /*07bc*/ 	.word	0x00000006
        /*07c0*/ 	.word	0x00000000
        /*07c4*/ 	.short	0x010a
        /*07c6*/ 	.byte	0x3f
	.zero		1


	//   ....[116]....
        /*07c8*/ 	.word	0x00006aa0
        /*07cc*/ 	.word	0x00000007
        /*07d0*/ 	.word	0x00000000
        /*07d4*/ 	.short	0x010a
        /*07d6*/ 	.byte	0x3f
	.zero		1


	//   ....[117]....
        /*07d8*/ 	.word	0x00006b30
        /*07dc*/ 	.word	0x00000006
        /*07e0*/ 	.word	0x00000000
        /*07e4*/ 	.short	0x010a
        /*07e6*/ 	.byte	0x3f
	.zero		1


	//   ....[118]....
        /*07e8*/ 	.word	0x00006bc0
        /*07ec*/ 	.word	0x00000007
        /*07f0*/ 	.word	0x00000000
        /*07f4*/ 	.short	0x010a
        /*07f6*/ 	.byte	0x3f
	.zero		1


	//   ....[119]....
        /*07f8*/ 	.word	0x00006c50
        /*07fc*/ 	.word	0x00000006
        /*0800*/ 	.word	0x00000000
        /*0804*/ 	.short	0x010a
        /*0806*/ 	.byte	0x3f
	.zero		1


	//   ....[120]....
        /*0808*/ 	.word	0x00006ce0
        /*080c*/ 	.word	0x00000005
        /*0810*/ 	.word	0x00000000
        /*0814*/ 	.short	0x010a
        /*0816*/ 	.byte	0x3f
	.zero		1


	//   ....[121]....
        /*0818*/ 	.word	0x00006d40
        /*081c*/ 	.word	0x00000003
        /*0820*/ 	.word	0x00000000
        /*0824*/ 	.short	0x010a
        /*0826*/ 	.byte	0x3f
	.zero		1


	//   ....[122]....
        /*0828*/ 	.word	0x00006d90
        /*082c*/ 	.word	0x00000005
        /*0830*/ 	.word	0x00000000
        /*0834*/ 	.short	0x010a
        /*0836*/ 	.byte	0x3f
	.zero		1


	//   ....[123]....
        /*0838*/ 	.word	0x00006e60
        /*083c*/ 	.word	0x00000014
        /*0840*/ 	.word	0x00000128
        /*0844*/ 	.short	0x010a
        /*0846*/ 	.byte	0x3f
	.zero		1


	//   ....[124]....
        /*0848*/ 	.word	0x00006f30
        /*084c*/ 	.word	0x00000007
        /*0850*/ 	.word	0x00000000
        /*0854*/ 	.short	0x010a
        /*0856*/ 	.byte	0x3f
	.zero		1


	//   ....[125]....
        /*0858*/ 	.word	0x00006f80
        /*085c*/ 	.word	0x00000006
        /*0860*/ 	.word	0x00000000
        /*0864*/ 	.short	0x010a
        /*0866*/ 	.byte	0x3f
	.zero		1


	//   ....[126]....
        /*0868*/ 	.word	0x00006fd0
        /*086c*/ 	.word	0x00000007
        /*0870*/ 	.word	0x00000000
        /*0874*/ 	.short	0x010a
        /*0876*/ 	.byte	0x3f
	.zero		1


	//   ....[127]....
        /*0878*/ 	.word	0x00007020
        /*087c*/ 	.word	0x00000006
        /*0880*/ 	.word	0x00000000
        /*0884*/ 	.short	0x010a
        /*0886*/ 	.byte	0x3f
	.zero		1


	//   ....[128]....
        /*0888*/ 	.word	0x00007070
        /*088c*/ 	.word	0x00000007
        /*0890*/ 	.word	0x00000000
        /*0894*/ 	.short	0x010a
        /*0896*/ 	.byte	0x3f
	.zero		1


	//   ....[129]....
        /*0898*/ 	.word	0x000070c0
        /*089c*/ 	.word	0x00000006
        /*08a0*/ 	.word	0x00000000
        /*08a4*/ 	.short	0x010a
        /*08a6*/ 	.byte	0x3f
	.zero		1


	//   ....[130]....
        /*08a8*/ 	.word	0x00007110
        /*08ac*/ 	.word	0x00000007
        /*08b0*/ 	.word	0x00000000
        /*08b4*/ 	.short	0x010a
        /*08b6*/ 	.byte	0x3f
	.zero		1


	//   ....[131]....
        /*08b8*/ 	.word	0x00007160
        /*08bc*/ 	.word	0x00000006
        /*08c0*/ 	.word	0x00000000
        /*08c4*/ 	.short	0x010a
        /*08c6*/ 	.byte	0x3f
	.zero		1


	//   ....[132]....
        /*08c8*/ 	.word	0x000071b0
        /*08cc*/ 	.word	0x00000007
        /*08d0*/ 	.word	0x00000000
        /*08d4*/ 	.short	0x010a
        /*08d6*/ 	.byte	0x3f
	.zero		1


	//   ....[133]....
        /*08d8*/ 	.word	0x00007200
        /*08dc*/ 	.word	0x00000006
        /*08e0*/ 	.word	0x00000000
        /*08e4*/ 	.short	0x010a
        /*08e6*/ 	.byte	0x3f
	.zero		1


	//   ....[134]....
        /*08e8*/ 	.word	0x00007250
        /*08ec*/ 	.word	0x00000007
        /*08f0*/ 	.word	0x00000000
        /*08f4*/ 	.short	0x010a
        /*08f6*/ 	.byte	0x3f
	.zero		1


	//   ....[135]....
        /*08f8*/ 	.word	0x000072a0
        /*08fc*/ 	.word	0x00000006
        /*0900*/ 	.word	0x00000000
        /*0904*/ 	.short	0x010a
        /*0906*/ 	.byte	0x3f
	.zero		1


	//   ....[136]....
        /*0908*/ 	.word	0x000072f0
        /*090c*/ 	.word	0x00000007
        /*0910*/ 	.word	0x00000000
        /*0914*/ 	.short	0x010a
        /*0916*/ 	.byte	0x3f
	.zero		1


	//   ....[137]....
        /*0918*/ 	.word	0x00007340
        /*091c*/ 	.word	0x00000006
        /*0920*/ 	.word	0x00000000
        /*0924*/ 	.short	0x010a
        /*0926*/ 	.byte	0x3f
	.zero		1


	//   ....[138]....
        /*0928*/ 	.word	0x00007390
        /*092c*/ 	.word	0x00000007
        /*0930*/ 	.word	0x00000000
        /*0934*/ 	.short	0x010a
        /*0936*/ 	.byte	0x3f
	.zero		1


	//   ....[139]....
        /*0938*/ 	.word	0x000073e0
        /*093c*/ 	.word	0x00000006
        /*0940*/ 	.word	0x00000000
        /*0944*/ 	.short	0x010a
        /*0946*/ 	.byte	0x3f
	.zero		1


	//   ....[140]....
        /*0948*/ 	.word	0x00007430
        /*094c*/ 	.word	0x00000007
        /*0950*/ 	.word	0x00000000
        /*0954*/ 	.short	0x010a
        /*0956*/ 	.byte	0x3f
	.zero		1


	//   ....[141]....
        /*0958*/ 	.word	0x00007480
        /*095c*/ 	.word	0x00000006
        /*0960*/ 	.word	0x00000000
        /*0964*/ 	.short	0x010a
        /*0966*/ 	.byte	0x3f
	.zero		1


	//   ....[142]....
        /*0968*/ 	.word	0x000074d0
        /*096c*/ 	.word	0x00000007
        /*0970*/ 	.word	0x00000000
        /*0974*/ 	.short	0x010a
        /*0976*/ 	.byte	0x3f
	.zero		1


	//   ....[143]....
        /*0978*/ 	.word	0x00007520
        /*097c*/ 	.word	0x00000006
        /*0980*/ 	.word	0x00000000
        /*0984*/ 	.short	0x010a
        /*0986*/ 	.byte	0x3f
	.zero		1


	//   ....[144]....
        /*0988*/ 	.word	0x00007570
        /*098c*/ 	.word	0x00000007
        /*0990*/ 	.word	0x00000000
        /*0994*/ 	.short	0x010a
        /*0996*/ 	.byte	0x3f
	.zero		1


	//   ....[145]....
        /*0998*/ 	.word	0x000075c0
        /*099c*/ 	.word	0x00000006
        /*09a0*/ 	.word	0x00000000
        /*09a4*/ 	.short	0x010a
        /*09a6*/ 	.byte	0x3f
	.zero		1


	//   ....[146]....
        /*09a8*/ 	.word	0x00007610
        /*09ac*/ 	.word	0x00000007
        /*09b0*/ 	.word	0x00000000
        /*09b4*/ 	.short	0x010a
        /*09b6*/ 	.byte	0x3f
	.zero		1


	//   ....[147]....
        /*09b8*/ 	.word	0x00007660
        /*09bc*/ 	.word	0x00000006
        /*09c0*/ 	.word	0x00000000
        /*09c4*/ 	.short	0x010a
        /*09c6*/ 	.byte	0x3f
	.zero		1


	//   ....[148]....
        /*09c8*/ 	.word	0x000076b0
        /*09cc*/ 	.word	0x00000007
        /*09d0*/ 	.word	0x00000000
        /*09d4*/ 	.short	0x010a
        /*09d6*/ 	.byte	0x3f
	.zero		1


	//   ....[149]....
        /*09d8*/ 	.word	0x00007700
        /*09dc*/ 	.word	0x00000006
        /*09e0*/ 	.word	0x00000000
        /*09e4*/ 	.short	0x010a
        /*09e6*/ 	.byte	0x3f
	.zero		1


	//   ....[150]....
        /*09e8*/ 	.word	0x00007750
        /*09ec*/ 	.word	0x00000007
        /*09f0*/ 	.word	0x00000000
        /*09f4*/ 	.short	0x010a
        /*09f6*/ 	.byte	0x3f
	.zero		1


	//   ....[151]....
        /*09f8*/ 	.word	0x000077a0
        /*09fc*/ 	.word	0x00000006
        /*0a00*/ 	.word	0x00000000
        /*0a04*/ 	.short	0x010a
        /*0a06*/ 	.byte	0x3f
	.zero		1


	//   ....[152]....
        /*0a08*/ 	.word	0x000077f0
        /*0a0c*/ 	.word	0x00000007
        /*0a10*/ 	.word	0x00000000
        /*0a14*/ 	.short	0x010a
        /*0a16*/ 	.byte	0x3f
	.zero		1


	//   ....[153]....
        /*0a18*/ 	.word	0x00007840
        /*0a1c*/ 	.word	0x00000006
        /*0a20*/ 	.word	0x00000000
        /*0a24*/ 	.short	0x010a
        /*0a26*/ 	.byte	0x3f
	.zero		1


	//   ....[154]....
        /*0a28*/ 	.word	0x00007890
        /*0a2c*/ 	.word	0x00000007
        /*0a30*/ 	.word	0x00000000
        /*0a34*/ 	.short	0x010a
        /*0a36*/ 	.byte	0x3f
	.zero		1


	//   ....[155]....
        /*0a38*/ 	.word	0x000078e0
        /*0a3c*/ 	.word	0x00000006
        /*0a40*/ 	.word	0x00000000
        /*0a44*/ 	.short	0x010a
        /*0a46*/ 	.byte	0x3f
	.zero		1


	//   ....[156]....
        /*0a48*/ 	.word	0x00007930
        /*0a4c*/ 	.word	0x00000007
        /*0a50*/ 	.word	0x00000000
        /*0a54*/ 	.short	0x010a
        /*0a56*/ 	.byte	0x3f
	.zero		1


	//   ....[157]....
        /*0a58*/ 	.word	0x00007980
        /*0a5c*/ 	.word	0x00000006
        /*0a60*/ 	.word	0x00000000
        /*0a64*/ 	.short	0x010a
        /*0a66*/ 	.byte	0x3f
	.zero		1


	//   ....[158]....
        /*0a68*/ 	.word	0x000079d0
        /*0a6c*/ 	.word	0x00000007
        /*0a70*/ 	.word	0x00000000
        /*0a74*/ 	.short	0x010a
        /*0a76*/ 	.byte	0x3f
	.zero		1


	//   ....[159]....
        /*0a78*/ 	.word	0x00007a20
        /*0a7c*/ 	.word	0x00000006
        /*0a80*/ 	.word	0x00000000
        /*0a84*/ 	.short	0x010a
        /*0a86*/ 	.byte	0x3f
	.zero		1


	//----- nvinfo : EIATTR_NUM_MBARRIERS
	.align		4
.L_35:
        /*0a88*/ 	.byte	0x03, 0x38
        /*0a8a*/ 	.short	0x004c


	//----- nvinfo : EIATTR_EXIT_INSTR_OFFSETS
	.align		4
        /*0a8c*/ 	.byte	0x04, 0x1c
        /*0a8e*/ 	.short	(.L_37 - .L_36)


	//   ....[0]....
.L_36:
        /*0a90*/ 	.word	0x00000db0


	//   ....[1]....
        /*0a94*/ 	.word	0x000015c0


	//   ....[2]....
        /*0a98*/ 	.word	0x00004540


	//   ....[3]....
        /*0a9c*/ 	.word	0x00004aa0


	//   ....[4]....
        /*0aa0*/ 	.word	0x00006d30


	//----- nvinfo : EIATTR_MAX_THREADS
	.align		4
.L_37:
        /*0aa4*/ 	.byte	0x04, 0x05
        /*0aa6*/ 	.short	(.L_39 - .L_38)
.L_38:
        /*0aa8*/ 	.word	0x00000180
        /*0aac*/ 	.word	0x00000001
        /*0ab0*/ 	.word	0x00000001


	//----- nvinfo : EIATTR_CRS_STACK_SIZE
	.align		4
.L_39:
        /*0ab4*/ 	.byte	0x04, 0x1e
        /*0ab6*/ 	.short	(.L_41 - .L_40)
.L_40:
        /*0ab8*/ 	.word	0x00000000


	//----- nvinfo : EIATTR_CBANK_PARAM_SIZE
	.align		4
.L_41:
        /*0abc*/ 	.byte	0x03, 0x19
        /*0abe*/ 	.short	0x0470


	//----- nvinfo : EIATTR_PARAM_CBANK
	.align		4
        /*0ac0*/ 	.byte	0x04, 0x0a
        /*0ac2*/ 	.short	(.L_43 - .L_42)
	.align		4
.L_42:
        /*0ac4*/ 	.word	index@(.nv.constant0._ZN7cutlass13device_kernelINS_4gemm6kernel13GemmUniversalIN4cute5tupleIJiiiiEEENS1_10collective13CollectiveMmaINS1_34MainloopSm90TmaGmmaWarpSpecializedILi37ENS5_IJNS4_1CILi1EEENSA_ILi4EEESB_EEENS1_35KernelTmaWarpSpecializedCooperativeEEENS5_IJNSA_ILi128EEENSA_ILi64EEENSA_ILi32EEEEEEaNS5_IJlSB_lEEEaSK_NS4_8TiledMMAINS4_8MMA_AtomIJNS4_4SM904GMMA26MMA_64x64x32_S32S8S8_SS_TNEEEENS4_6LayoutINS5_IJNSA_ILi2EEESB_SB_EEENS5_IJSB_NSA_ILi0EEESU_EEEEENS5_IJNS4_10UnderscoreESX_SX_EEEEENS4_23SM90_TMA_LOAD_MULTICASTENS4_14ComposedLayoutINS4_7SwizzleILi1ELi4ELi3EEENS4_18smem_ptr_flag_bitsILi8EEENSR_INS5_IJNSA_ILi8EEESI_EEENS5_IJSI_SB_EEEEEEEvNS4_8identityENS4_13SM90_TMA_LOADES1A_vS1B_EENS_8epilogue10collective6detail29Sm90TmaWarpSpecializedAdapterINS1F_15DefaultEpilogueIaSK_SK_NS1E_6thread17LinearCombinationIaLi1EiiLNS1J_9ScaleType4KindE0ELNS_15FloatRoundStyleE2EaEENS1_15EpilogueDefaultEEEEEvvEEEEvNT_6ParamsE)
        /*0ac8*/ 	.short	0x0210
        /*0aca*/ 	.short	0x0470


	//----- nvinfo : EIATTR_SW_WAR
	.align		4
.L_43:
        /*0acc*/ 	.byte	0x04, 0x36
        /*0ace*/ 	.short	(.L_45 - .L_44)
.L_44:
        /*0ad0*/ 	.word	0x00000008
.L_45:


//--------------------- .nv.callgraph             --------------------------
	.section	.nv.callgraph,"",@"SHT_CUDA_CALLGRAPH"
	.align	4
	.sectionentsize	8
	.align		4
        /*0000*/ 	.word	0x00000000
	.align		4
        /*0004*/ 	.word	0xffffffff
	.align		4
        /*0008*/ 	.word	index@(_ZN7cutlass13device_kernelINS_4gemm6kernel13GemmUniversalIN4cute5tupleIJiiiiEEENS1_10collective13CollectiveMmaINS1_34MainloopSm90TmaGmmaWarpSpecializedILi37ENS5_IJNS4_1CILi1EEENSA_ILi4EEESB_EEENS1_35KernelTmaWarpSpecializedCooperativeEEENS5_IJNSA_ILi128EEENSA_ILi64EEENSA_ILi32EEEEEEaNS5_IJlSB_lEEEaSK_NS4_8TiledMMAINS4_8MMA_AtomIJNS4_4SM904GMMA26MMA_64x64x32_S32S8S8_SS_TNEEEENS4_6LayoutINS5_IJNSA_ILi2EEESB_SB_EEENS5_IJSB_NSA_ILi0EEESU_EEEEENS5_IJNS4_10UnderscoreESX_SX_EEEEENS4_23SM90_TMA_LOAD_MULTICASTENS4_14ComposedLayoutINS4_7SwizzleILi1ELi4ELi3EEENS4_18smem_ptr_flag_bitsILi8EEENSR_INS5_IJNSA_ILi8EEESI_EEENS5_IJSI_SB_EEEEEEEvNS4_8identityENS4_13SM90_TMA_LOADES1A_vS1B_EENS_8epilogue10collective6detail29Sm90TmaWarpSpecializedAdapterINS1F_15DefaultEpilogueIaSK_SK_NS1E_6thread17LinearCombinationIaLi1EiiLNS1J_9ScaleType4KindE0ELNS_15FloatRoundStyleE2EaEENS1_15EpilogueDefaultEEEEEvvEEEEvNT_6ParamsE)
	.align		4
        /*000c*/ 	.word	index@(__assertfail)
	.align		4
        /*0010*/ 	.word	0x00000000
	.align		4
        /*0014*/ 	.word	0xfffffffe
	.align		4
        /*0018*/ 	.word	0x00000000
	.align		4
        /*001c*/ 	.word	0xfffffffd
	.align		4
        /*0020*/ 	.word	0x00000000
	.align		4
        /*0024*/ 	.word	0xfffffffc


//--------------------- .nv.constant4             --------------------------
	.section	.nv.constant4,"a",@progbits
	.align	8
	.align		8
.nv.constant4:
        /*0000*/ 	.dword	__assertfail
	.align		8
        /*0008*/ 	.dword	__unnamed_1
	.align		8
        /*0010*/ 	.dword	_ZN40_INTERNAL_a9d50a85_4_k_cu_069650f5_175074cuda3std3__45__cpo5beginE
	.align		8
        /*0018*/ 	.dword	_ZN40_INTERNAL_a9d50a85_4_k_cu_069650f5_175074cuda3std3__45__cpo3endE
	.align		8
        /*0020*/ 	.dword	_ZN40_INTERNAL_a9d50a85_4_k_cu_069650f5_175074cuda3std3__45__cpo6cbeginE
	.align		8
        /*0028*/ 	.dword	_ZN40_INTERNAL_a9d50a85_4_k_cu_069650f5_175074cuda3std3__45__cpo4cendE
	.align		8
        /*0030*/ 	.dword	_ZN40_INTERNAL_a9d50a85_4_k_cu_069650f5_175074cuda3std3__442_GLOBAL__N__a9d50a85_4_k_cu_069650f5_175076ignoreE
	.align		8
        /*0038*/ 	.dword	_ZN40_INTERNAL_a9d50a85_4_k_cu_069650f5_175074cuda3std3__419piecewise_constructE
	.align		8
        /*0040*/ 	.dword	_ZN40_INTERNAL_a9d50a85_4_k_cu_069650f5_175074cuda3std3__48in_placeE
	.align		8
        /*0048*/ 	.dword	_ZN40_INTERNAL_a9d50a85_4_k_cu_069650f5_175074cuda3std6ranges3__45__cpo4swapE
	.align		8
        /*0050*/ 	.dword	_ZN40_INTERNAL_a9d50a85_4_k_cu_069650f5_175074cuda3std6ranges3__45__cpo9iter_moveE
	.align		8
        /*0058*/ 	.dword	_ZN40_INTERNAL_a9d50a85_4_k_cu_069650f5_175074cute7productE
	.align		8
        /*0060*/ 	.dword	_ZN40_INTERNAL_a9d50a85_4_k_cu_069650f5_175074cute1_E
	.align		8
        /*0068*/ 	.dword	$str$22
	.align		8
        /*0070*/ 	.dword	$str$23


//--------------------- .text._ZN7cutlass13device_kernelINS_4gemm6kernel13GemmUniversalIN4cute5tupleIJiiiiEEENS1_10collective13CollectiveMmaINS1_34MainloopSm90TmaGmmaWarpSpecializedILi37ENS5_IJNS4_1CILi1EEENSA_ILi4EEESB_EEENS1_35KernelTmaWarpSpecializedCooperativeEEENS5_IJNSA_ILi128EEENSA_ILi64EEENSA_ILi32EEEEEEaNS5_IJlSB_lEEEaSK_NS4_8TiledMMAINS4_8MMA_AtomIJNS4_4SM904GMMA26MMA_64x64x32_S32S8S8_SS_TNEEEENS4_6LayoutINS5_IJNSA_ILi2EEESB_SB_EEENS5_IJSB_NSA_ILi0EEESU_EEEEENS5_IJNS4_10UnderscoreESX_SX_EEEEENS4_23SM90_TMA_LOAD_MULTICASTENS4_14ComposedLayoutINS4_7SwizzleILi1ELi4ELi3EEENS4_18smem_ptr_flag_bitsILi8EEENSR_INS5_IJNSA_ILi8EEESI_EEENS5_IJSI_SB_EEEEEEEvNS4_8identityENS4_13SM90_TMA_LOADES1A_vS1B_EENS_8epilogue10collective6detail29Sm90TmaWarpSpecializedAdapterINS1F_15DefaultEpilogueIaSK_SK_NS1E_6thread17LinearCombinationIaLi1EiiLNS1J_9ScaleType4KindE0ELNS_15FloatRoundStyleE2EaEENS1_15EpilogueDefaultEEEEEvvEEEEvNT_6ParamsE --------------------------
	.section	.text._ZN7cutlass13device_kernelINS_4gemm6kernel13GemmUniversalIN4cute5tupleIJiiiiEEENS1_10collective13CollectiveMmaINS1_34MainloopSm90TmaGmmaWarpSpecializedILi37ENS5_IJNS4_1CILi1EEENSA_ILi4EEESB_EEENS1_35KernelTmaWarpSpecializedCooperativeEEENS5_IJNSA_ILi128EEENSA_ILi64EEENSA_ILi32EEEEEEaNS5_IJlSB_lEEEaSK_NS4_8TiledMMAINS4_8MMA_AtomIJNS4_4SM904GMMA26MMA_64x64x32_S32S8S8_SS_TNEEEENS4_6LayoutINS5_IJNSA_ILi2EEESB_SB_EEENS5_IJSB_NSA_ILi0EEESU_EEEEENS5_IJNS4_10UnderscoreESX_SX_EEEEENS4_23SM90_TMA_LOAD_MULTICASTENS4_14ComposedLayoutINS4_7SwizzleILi1ELi4ELi3EEENS4_18smem_ptr_flag_bitsILi8EEENSR_INS5_IJNSA_ILi8EEESI_EEENS5_IJSI_SB_EEEEEEEvNS4_8identityENS4_13SM90_TMA_LOADES1A_vS1B_EENS_8epilogue10collective6detail29Sm90TmaWarpSpecializedAdapterINS1F_15DefaultEpilogueIaSK_SK_NS1E_6thread17LinearCombinationIaLi1EiiLNS1J_9ScaleType4KindE0ELNS_15FloatRoundStyleE2EaEENS1_15EpilogueDefaultEEEEEvvEEEEvNT_6ParamsE,"ax",@progbits
	.align	128
.text._ZN7cutlass13device_kernelINS_4gemm6kernel13GemmUniversalIN4cute5tupleIJiiiiEEENS1_10collective13CollectiveMmaINS1_34MainloopSm90TmaGmmaWarpSpecializedILi37ENS5_IJNS4_1CILi1EEENSA_ILi4EEESB_EEENS1_35KernelTmaWarpSpecializedCooperativeEEENS5_IJNSA_ILi128EEENSA_ILi64EEENSA_ILi32EEEEEEaNS5_IJlSB_lEEEaSK_NS4_8TiledMMAINS4_8MMA_AtomIJNS4_4SM904GMMA26MMA_64x64x32_S32S8S8_SS_TNEEEENS4_6LayoutINS5_IJNSA_ILi2EEESB_SB_EEENS5_IJSB_NSA_ILi0EEESU_EEEEENS5_IJNS4_10UnderscoreESX_SX_EEEEENS4_23SM90_TMA_LOAD_MULTICASTENS4_14ComposedLayoutINS4_7SwizzleILi1ELi4ELi3EEENS4_18smem_ptr_flag_bitsILi8EEENSR_INS5_IJNSA_ILi8EEESI_EEENS5_IJSI_SB_EEEEEEEvNS4_8identityENS4_13SM90_TMA_LOADES1A_vS1B_EENS_8epilogue10collective6detail29Sm90TmaWarpSpecializedAdapterINS1F_15DefaultEpilogueIaSK_SK_NS1E_6thread17LinearCombinationIaLi1EiiLNS1J_9ScaleType4KindE0ELNS_15FloatRoundStyleE2EaEENS1_15EpilogueDefaultEEEEEvvEEEEvNT_6ParamsE:
        .type           _ZN7cutlass13device_kernelINS_4gemm6kernel13GemmUniversalIN4cute5tupleIJiiiiEEENS1_10collective13CollectiveMmaINS1_34MainloopSm90TmaGmmaWarpSpecializedILi37ENS5_IJNS4_1CILi1EEENSA_ILi4EEESB_EEENS1_35KernelTmaWarpSpecializedCooperativeEEENS5_IJNSA_ILi128EEENSA_ILi64EEENSA_ILi32EEEEEEaNS5_IJlSB_lEEEaSK_NS4_8TiledMMAINS4_8MMA_AtomIJNS4_4SM904GMMA26MMA_64x64x32_S32S8S8_SS_TNEEEENS4_6LayoutINS5_IJNSA_ILi2EEESB_SB_EEENS5_IJSB_NSA_ILi0EEESU_EEEEENS5_IJNS4_10UnderscoreESX_SX_EEEEENS4_23SM90_TMA_LOAD_MULTICASTENS4_14ComposedLayoutINS4_7SwizzleILi1ELi4ELi3EEENS4_18smem_ptr_flag_bitsILi8EEENSR_INS5_IJNSA_ILi8EEESI_EEENS5_IJSI_SB_EEEEEEEvNS4_8identityENS4_13SM90_TMA_LOADES1A_vS1B_EENS_8epilogue10collective6detail29Sm90TmaWarpSpecializedAdapterINS1F_15DefaultEpilogueIaSK_SK_NS1E_6thread17LinearCombinationIaLi1EiiLNS1J_9ScaleType4KindE0ELNS_15FloatRoundStyleE2EaEENS1_15EpilogueDefaultEEEEEvvEEEEvNT_6ParamsE,@function
        .size           _ZN7cutlass13device_kernelINS_4gemm6kernel13GemmUniversalIN4cute5tupleIJiiiiEEENS1_10collective13CollectiveMmaINS1_34MainloopSm90TmaGmmaWarpSpecializedILi37ENS5_IJNS4_1CILi1EEENSA_ILi4EEESB_EEENS1_35KernelTmaWarpSpecializedCooperativeEEENS5_IJNSA_ILi128EEENSA_ILi64EEENSA_ILi32EEEEEEaNS5_IJlSB_lEEEaSK_NS4_8TiledMMAINS4_8MMA_AtomIJNS4_4SM904GMMA26MMA_64x64x32_S32S8S8_SS_TNEEEENS4_6LayoutINS5_IJNSA_ILi2EEESB_SB_EEENS5_IJSB_NSA_ILi0EEESU_EEEEENS5_IJNS4_10UnderscoreESX_SX_EEEEENS4_23SM90_TMA_LOAD_MULTICASTENS4_14ComposedLayoutINS4_7SwizzleILi1ELi4ELi3EEENS4_18smem_ptr_flag_bitsILi8EEENSR_INS5_IJNSA_ILi8EEESI_EEENS5_IJSI_SB_EEEEEEEvNS4_8identityENS4_13SM90_TMA_LOADES1A_vS1B_EENS_8epilogue10collective6detail29Sm90TmaWarpSpecializedAdapterINS1F_15DefaultEpilogueIaSK_SK_NS1E_6thread17LinearCombinationIaLi1EiiLNS1J_9ScaleType4KindE0ELNS_15FloatRoundStyleE2EaEENS1_15EpilogueDefaultEEEEEvvEEEEvNT_6ParamsE,(.L_x_206 - _ZN7cutlass13device_kernelINS_4gemm6kernel13GemmUniversalIN4cute5tupleIJiiiiEEENS1_10collective13CollectiveMmaINS1_34MainloopSm90TmaGmmaWarpSpecializedILi37ENS5_IJNS4_1CILi1EEENSA_ILi4EEESB_EEENS1_35KernelTmaWarpSpecializedCooperativeEEENS5_IJNSA_ILi128EEENSA_ILi64EEENSA_ILi32EEEEEEaNS5_IJlSB_lEEEaSK_NS4_8TiledMMAINS4_8MMA_AtomIJNS4_4SM904GMMA26MMA_64x64x32_S32S8S8_SS_TNEEEENS4_6LayoutINS5_IJNSA_ILi2EEESB_SB_EEENS5_IJSB_NSA_ILi0EEESU_EEEEENS5_IJNS4_10UnderscoreESX_SX_EEEEENS4_23SM90_TMA_LOAD_MULTICASTENS4_14ComposedLayoutINS4_7SwizzleILi1ELi4ELi3EEENS4_18smem_ptr_flag_bitsILi8EEENSR_INS5_IJNSA_ILi8EEESI_EEENS5_IJSI_SB_EEEEEEEvNS4_8identityENS4_13SM90_TMA_LOADES1A_vS1B_EENS_8epilogue10collective6detail29Sm90TmaWarpSpecializedAdapterINS1F_15DefaultEpilogueIaSK_SK_NS1E_6thread17LinearCombinationIaLi1EiiLNS1J_9ScaleType4KindE0ELNS_15FloatRoundStyleE2EaEENS1_15EpilogueDefaultEEEEEvvEEEEvNT_6ParamsE)
        .other          _ZN7cutlass13device_kernelINS_4gemm6kernel13GemmUniversalIN4cute5tupleIJiiiiEEENS1_10collective13CollectiveMmaINS1_34MainloopSm90TmaGmmaWarpSpecializedILi37ENS5_IJNS4_1CILi1EEENSA_ILi4EEESB_EEENS1_35KernelTmaWarpSpecializedCooperativeEEENS5_IJNSA_ILi128EEENSA_ILi64EEENSA_ILi32EEEEEEaNS5_IJlSB_lEEEaSK_NS4_8TiledMMAINS4_8MMA_AtomIJNS4_4SM904GMMA26MMA_64x64x32_S32S8S8_SS_TNEEEENS4_6LayoutINS5_IJNSA_ILi2EEESB_SB_EEENS5_IJSB_NSA_ILi0EEESU_EEEEENS5_IJNS4_10UnderscoreESX_SX_EEEEENS4_23SM90_TMA_LOAD_MULTICASTENS4_14ComposedLayoutINS4_7SwizzleILi1ELi4ELi3EEENS4_18smem_ptr_flag_bitsILi8EEENSR_INS5_IJNSA_ILi8EEESI_EEENS5_IJSI_SB_EEEEEEEvNS4_8identityENS4_13SM90_TMA_LOADES1A_vS1B_EENS_8epilogue10collective6detail29Sm90TmaWarpSpecializedAdapterINS1F_15DefaultEpilogueIaSK_SK_NS1E_6thread17LinearCombinationIaLi1EiiLNS1J_9ScaleType4KindE0ELNS_15FloatRoundStyleE2EaEENS1_15EpilogueDefaultEEEEEvvEEEEvNT_6ParamsE,@"STO_CUDA_ENTRY STV_DEFAULT"
_ZN7cutlass13device_kernelINS_4gemm6kernel13GemmUniversalIN4cute5tupleIJiiiiEEENS1_10collective13CollectiveMmaINS1_34MainloopSm90TmaGmmaWarpSpecializedILi37ENS5_IJNS4_1CILi1EEENSA_ILi4EEESB_EEENS1_35KernelTmaWarpSpecializedCooperativeEEENS5_IJNSA_ILi128EEENSA_ILi64EEENSA_ILi32EEEEEEaNS5_IJlSB_lEEEaSK_NS4_8TiledMMAINS4_8MMA_AtomIJNS4_4SM904GMMA26MMA_64x64x32_S32S8S8_SS_TNEEEENS4_6LayoutINS5_IJNSA_ILi2EEESB_SB_EEENS5_IJSB_NSA_ILi0EEESU_EEEEENS5_IJNS4_10UnderscoreESX_SX_EEEEENS4_23SM90_TMA_LOAD_MULTICASTENS4_14ComposedLayoutINS4_7SwizzleILi1ELi4ELi3EEENS4_18smem_ptr_flag_bitsILi8EEENSR_INS5_IJNSA_ILi8EEESI_EEENS5_IJSI_SB_EEEEEEEvNS4_8identityENS4_13SM90_TMA_LOADES1A_vS1B_EENS_8epilogue10collective6detail29Sm90TmaWarpSpecializedAdapterINS1F_15DefaultEpilogueIaSK_SK_NS1E_6thread17LinearCombinationIaLi1EiiLNS1J_9ScaleType4KindE0ELNS_15FloatRoundStyleE2EaEENS1_15EpilogueDefaultEEEEEvvEEEEvNT_6ParamsE:
[----:B------:R-:W0:Y:S01]  /*0000*/  LDC R1, c[0x0][0x28] ;  /* 0x00000a00ff017b82 */ /* 0x000e220000000800 */
[----:B------:R-:W1:Y:S01]  /*0010*/  S2R R60, SR_TID.X ;  /* 0x00000000003c7919 */ /* 0x000e620000002100 */
[----:B------:R-:W-:Y:S01]  /*0020*/  ELECT P0, URZ, PT ;  /* 0x00000000003f782f */ /* 0x000fe20003800000 */
[----:B------:R-:W-:Y:S01]  /*0030*/  BSSY B0, `(.L_x_0) ;  /* 0x000000f000007945 */ /* 0x000fe20003800000 */
[--C-:B-1----:R-:W-:Y:S02]  /*0040*/  SHF.R.U32.HI R0, RZ, 0x5, R60.reuse ;  /* 0x00000005ff007819 */ /* 0x102fe4000001163c */
[----:B------:R-:W-:-:S03]  /*0050*/  SHF.R.U32.HI R6, RZ, 0x7, R60 ;  /* 0x00000007ff067819 */ /* 0x000fc6000001163c */
[----:B------:R-:W1:Y:S04]  /*0060*/  SHFL.IDX PT, R3, R0, RZ, 0x1f ;  /* 0x00001fff00037589 */ /* 0x000e6800000e0000 */
[----:B------:R2:W3:Y:S01]  /*0070*/  SHFL.IDX PT, R2, R6, RZ, 0x1f ;  /* 0x00001fff06027589 */ /* 0x0004e200000e0000 */
[----:B-1----:R-:W-:-:S13]  /*0080*/  ISETP.NE.OR P0, PT, R3, RZ, !P0 ;  /* 0x000000ff0300720c */ /* 0x002fda0004705670 */
[----:B0-23--:R-:W-:Y:S05]  /*0090*/  @P0 BRA `(.L_x_1) ;  /* 0x0000000000200947 */ /* 0x00dfea0003800000 */
[----:B------:R-:W-:Y:S02]  /*00a0*/  ULDC.64 UR4, c[0x0][0x198] ;  /* 0x0000660000047ab9 */ /* 0x000fe40000000a00 */
[----:B------:R-:W-:Y:S02]  /*00b0*/  UIADD3 UR6, UP0, UR4, 0xf0, URZ ;  /* 0x000000f004067890 */ /* 0x000fe4000ff1e03f */
[----:B------:R-:W-:Y:S02]  /*00c0*/  UIADD3 UR4, UP1, UR4, 0x1f0, URZ ;  /* 0x000001f004047890 */ /* 0x000fe4000ff3e03f */
[----:B------:R-:W-:Y:S02]  /*00d0*/  UIADD3.X UR7, URZ, UR5, URZ, UP0, !UPT ;  /* 0x000000053f077290 */ /* 0x000fe400087fe43f */
[----:B------:R-:W-:-:S07]  /*00e0*/  UIADD3.X UR5, URZ, UR5, URZ, UP1, !UPT ;  /* 0x000000053f057290 */ /* 0x000fce0008ffe43f */
[----:B------:R0:W-:Y:S02]  /*00f0*/  UTMACCTL.PF [UR6] ;  /* 0x00000000060079b9 */ /* 0x0001e40008040000 */
[----:B------:R0:W-:Y:S02]  /*0100*/  UTMACCTL.PF [UR4] ;  /* 0x00000000040079b9 */ /* 0x0001e40008040000 */
[----:B0-----:R-:W-:Y:S01]  /*0110*/  NOP ;  /* 0x0000000000007918 */ /* 0x001fe20000000000 */
.L_x_1:
[----:B------:R-:W-:Y:S05]  /*0120*/  BSYNC B0 ;  /* 0x0000000000007941 */ /* 0x000fea0003800000 */
.L_x_0:
[----:B------:R-:W0:Y:S02]  /*0130*/  SHFL.IDX PT, R5, R0, RZ, 0x1f ;  /* 0x00001fff00057589 */ /* 0x000e2400000e0000 */
[----:B0-----:R-:W-:-:S13]  /*0140*/  ISETP.NE.AND P0, PT, R5, RZ, PT ;  /* 0x000000ff0500720c */ /* 0x001fda0003f05270 */
[----:B------:R-:W-:Y:S05]  /*0150*/  @P0 BRA `(.L_x_2) ;  /* 0x00000004006c0947 */ /* 0x000fea0003800000 */
[----:B------:R-:W-:Y:S01]  /*0160*/  ELECT P0, URZ, PT ;  /* 0x00000000003f782f */ /* 0x000fe20003800000 */
[----:B------:R-:W-:-:S12]  /*0170*/  BSSY B0, `(.L_x_2) ;  /* 0x0000059000007945 */ /* 0x000fd80003800000 */
[----:B------:R-:W-:Y:S05]  /*0180*/  @!P0 BRA `(.L_x_3) ;  /* 0x00000004005c8947 */ /* 0x000fea0003800000 */
[----:B------:R-:W0:Y:S01]  /*0190*/  S2UR UR8, SR_CgaCtaId ;  /* 0x00000000000879c3 */ /* 0x000e220000008800 */
[----:B------:R-:W-:Y:S01]  /*01a0*/  UMOV UR4, 0x400 ;  /* 0x0000040000047882 */ /* 0x000fe20000000000 */
[----:B------:R-:W-:Y:S01]  /*01b0*/  UMOV UR5, 0x1 ;  /* 0x0000000100057882 */ /* 0x000fe20000000000 */
[----:B------:R-:W-:Y:S02]  /*01c0*/  UMOV UR6, 0x8 ;  /* 0x0000000800067882 */ /* 0x000fe40000000000 */
[----:B------:R-:W-:-:S04]  /*01d0*/  UIADD3 UR6, -UR6, 0x100000, URZ ;  /* 0x0010000006067890 */ /* 0x000fc8000fffe13f */
[----:B------:R-:W-:Y:S02]  /*01e0*/  USHF.L.U32 UR7, UR6, 0xb, URZ ;  /* 0x0000000b06077899 */ /* 0x000fe4000800063f */
[----:B------:R-:W-:Y:S02]  /*01f0*/  USHF.L.U32 UR6, UR6, 0x1, URZ ;  /* 0x0000000106067899 */ /* 0x000fe4000800063f */
[----:B0-----:R-:W-:Y:S02]  /*0200*/  ULEA UR8, UR8, UR4, 0x18 ;  /* 0x0000000408087291 */ /* 0x001fe4000f8ec03f */
[----:B------:R-:W-:-:S04]  /*0210*/  UIADD3 UR4, -UR5, 0x100000, URZ ;  /* 0x0010000005047890 */ /* 0x000fc8000fffe13f */
[----:B------:R-:W-:Y:S02]  /*0220*/  USHF.L.U32 UR5, UR4, 0xb, URZ ;  /* 0x0000000b04057899 */ /* 0x000fe4000800063f */
[----:B------:R-:W-:Y:S01]  /*0230*/  USHF.L.U32 UR4, UR4, 0x1, URZ ;  /* 0x0000000104047899 */ /* 0x000fe2000800063f */
[----:B------:R-:W0:Y:S11]  /*0240*/  FENCE.VIEW.ASYNC.S ;  /* 0x00000000000073c6 */ /* 0x000e360000000000 */
[----:B0-----:R0:W1:Y:S01]  /*0250*/  SYNCS.EXCH.64 URZ, [UR8], UR4 ;  /* 0x00000004083f75b2 */ /* 0x0010620008000100 */
[----:B------:R0:W2:Y:S01]  /*0260*/  SYNCS.EXCH.64 URZ, [UR8+0x128], UR6 ;  /* 0x00012806083f75b2 */ /* 0x0000a20008000100 */
[----:B------:R0:W3:Y:S01]  /*0270*/  SYNCS.EXCH.64 URZ, [UR8+0x8], UR4 ;  /* 0x00000804083f75b2 */ /* 0x0000e20008000100 */
[----:B------:R0:W4:Y:S01]  /*0280*/  SYNCS.EXCH.64 URZ, [UR8+0x130], UR6 ;  /* 0x00013006083f75b2 */ /* 0x0001220008000100 */
[----:B------:R0:W0:Y:S01]  /*0290*/  SYNCS.EXCH.64 URZ, [UR8+0x10], UR4 ;  /* 0x00001004083f75b2 */ /* 0x0000220008000100 */
        /* <DEDUP_REMOVED lines=69> */
[----:B-1234-:R-:W-:Y:S01]  /*06f0*/  NOP ;  /* 0x0000000000007918 */ /* 0x01efe20000000000 */
.L_x_3:
[----:B0-----:R-:W-:Y:S05]  /*0700*/  BSYNC B0 ;  /* 0x0000000000007941 */ /* 0x001fea0003800000 */
.L_x_2:
[----:B------:R-:W-:Y:S01]  /*0710*/  SHF.R.S32.HI R7, RZ, 0x1f, R60 ;  /* 0x0000001fff077819 */ /* 0x000fe2000001143c */
[----:B------:R-:W0:Y:S01]  /*0720*/  SHFL.IDX PT, R0, R0, RZ, 0x1f ;  /* 0x00001fff00007589 */ /* 0x000e2200000e0000 */
[----:B------:R-:W1:Y:S01]  /*0730*/  S2UR UR8, SR_CTAID.X ;  /* 0x00000000000879c3 */ /* 0x000e620000002500 */
[----:B------:R-:W-:Y:S02]  /*0740*/  ELECT P0, URZ, PT ;  /* 0x00000000003f782f */ /* 0x000fe40003800000 */
[----:B------:R-:W-:Y:S01]  /*0750*/  LEA.HI R7, R7, R60, RZ, 0x7 ;  /* 0x0000003c07077211 */ /* 0x000fe200078f38ff */
[----:B------:R-:W2:Y:S01]  /*0760*/  S2R R4, SR_CTAID.Y ;  /* 0x0000000000047919 */ /* 0x000ea20000002600 */
[----:B------:R-:W-:Y:S01]  /*0770*/  ULDC UR4, c[0x0][0x154] ;  /* 0x0000550000047ab9 */ /* 0x000fe20000000800 */
[----:B------:R-:W-:Y:S01]  /*0780*/  NOP ;  /* 0x0000000000007918 */ /* 0x000fe20000000000 */
[----:B------:R-:W-:Y:S01]  /*0790*/  LOP3.LUT R7, R7, 0xffffff80, RZ, 0xc0, !PT ;  /* 0xffffff8007077812 */ /* 0x000fe200078ec0ff */
[----:B------:R-:W-:Y:S01]  /*07a0*/  NOP ;  /* 0x0000000000007918 */ /* 0x000fe20000000000 */
[----:B------:R-:W3:Y:S03]  /*07b0*/  LDC R14, c[0x0][0x140] ;  /* 0x00005000ff0e7b82 */ /* 0x000ee60000000800 */
[----:B------:R-:W-:-:S05]  /*07c0*/  IMAD.IADD R7, R60, 0x1, -R7 ;  /* 0x000000013c077824 */ /* 0x000fca00078e0a07 */
[----:B------:R-:W-:Y:S01]  /*07d0*/  SHF.R.S32.HI R8, RZ, 0x1f, R7 ;  /* 0x0000001fff087819 */ /* 0x000fe20000011407 */
[----:B------:R-:W4:Y:S01]  /*07e0*/  LDC R12, c[0x0][0x144] ;  /* 0x00005100ff0c7b82 */ /* 0x000f220000000800 */
[----:B------:R-:W-:Y:S02]  /*07f0*/  LOP3.LUT P2, RZ, R7, 0x7, RZ, 0xc0, !PT ;  /* 0x0000000707ff7812 */ /* 0x000fe4000784c0ff */
[----:B------:R-:W-:Y:S02]  /*0800*/  LEA.HI R8, R8, R7, RZ, 0x3 ;  /* 0x0000000708087211 */ /* 0x000fe400078f18ff */
[----:B0-----:R-:W-:Y:S02]  /*0810*/  ISETP.NE.OR P0, PT, R0, RZ, !P0 ;  /* 0x000000ff0000720c */ /* 0x001fe40004705670 */
[--C-:B------:R-:W-:Y:S02]  /*0820*/  SHF.R.S32.HI R0, RZ, 0x3, R8.reuse ;  /* 0x00000003ff007819 */ /* 0x100fe40000011408 */
[----:B------:R-:W-:-:S02]  /*0830*/  SHF.R.S32.HI R9, RZ, 0x1f, R8 ;  /* 0x0000001fff097819 */ /* 0x000fc40000011408 */
[----:B------:R-:W-:Y:S02]  /*0840*/  SHF.R.S32.HI R8, RZ, 0x1f, R5 ;  /* 0x0000001fff087819 */ /* 0x000fe40000011405 */
[----:B------:R-:W-:Y:S02]  /*0850*/  LEA.HI R9, R9, R0, RZ, 0x2 ;  /* 0x0000000009097211 */ /* 0x000fe400078f10ff */
[----:B------:R-:W-:Y:S02]  /*0860*/  LEA.HI R8, R8, R5, RZ, 0x2 ;  /* 0x0000000508087211 */ /* 0x000fe400078f10ff */
[----:B--2---:R-:W-:Y:S01]  /*0870*/  I2FP.F32.U32 R11, R4 ;  /* 0x00000004000b7245 */ /* 0x004fe20000201000 */
[----:B------:R-:W-:Y:S01]  /*0880*/  VOTEU.ALL UP0, P0 ;  /* 0x00000000003f7886 */ /* 0x000fe20000000000 */
[----:B------:R-:W-:Y:S01]  /*0890*/  LOP3.LUT R10, R8, 0x3ffffffc, RZ, 0xc0, !PT ;  /* 0x3ffffffc080a7812 */ /* 0x000fe200078ec0ff */
[----:B------:R-:W-:Y:S01]  /*08a0*/  VOTEU.ALL UP1, P0 ;  /* 0x00000000003f7886 */ /* 0x000fe20000020000 */
[----:B------:R-:W-:Y:S01]  /*08b0*/  LOP3.LUT R9, R9, 0xfffffffc, RZ, 0xc0, !PT ;  /* 0xfffffffc09097812 */ /* 0x000fe200078ec0ff */
[----:B------:R-:W-:Y:S01]  /*08c0*/  FMUL R13, R11, UR4 ;  /* 0x000000040b0d7c20 */ /* 0x000fe20008400000 */
[----:B------:R-:W0:Y:S01]  /*08d0*/  @!UP0 S2UR UR7, SR_CgaCtaId ;  /* 0x00000000000789c3 */ /* 0x000e220000008800 */
[----:B------:R-:W-:Y:S01]  /*08e0*/  IMAD.IADD R11, R5, 0x1, -R10 ;  /* 0x00000001050b7824 */ /* 0x000fe200078e0a0a */
[----:B-1----:R-:W-:Y:S01]  /*08f0*/  I2FP.F32.U32 R10, UR8 ;  /* 0x00000008000a7c45 */ /* 0x002fe20008201000 */
[----:B------:R-:W-:Y:S01]  /*0900*/  IMAD.IADD R8, R0, 0x1, -R9 ;  /* 0x0000000100087824 */ /* 0x000fe200078e0a09 */
[----:B------:R-:W-:Y:S01]  /*0910*/  ULDC UR4, c[0x0][0x150] ;  /* 0x0000540000047ab9 */ /* 0x000fe20000000800 */
[----:B------:R-:W1:Y:S01]  /*0920*/  F2I.U32.TRUNC.NTZ R13, R13 ;  /* 0x0000000d000d7305 */ /* 0x000e62000020f000 */
[----:B------:R-:W-:Y:S01]  /*0930*/  SHF.R.S32.HI R0, RZ, 0x1f, R3 ;  /* 0x0000001fff007819 */ /* 0x000fe20000011403 */
[----:B------:R-:W-:Y:S01]  /*0940*/  FMUL R10, R10, UR4 ;  /* 0x000000040a0a7c20 */ /* 0x000fe20008400000 */
[----:B------:R-:W2:Y:S01]  /*0950*/  LDC R9, c[0x0][0x148] ;  /* 0x00005200ff097b82 */ /* 0x000ea20000000800 */
[----:B------:R-:W-:Y:S01]  /*0960*/  IMAD R8, R11, 0x4, R8 ;  /* 0x000000040b087824 */ /* 0x000fe200078e0208 */
[----:B------:R-:W-:Y:S01]  /*0970*/  LEA.HI R0, R0, R3, RZ, 0x2 ;  /* 0x0000000300007211 */ /* 0x000fe200078f10ff */
[----:B------:R-:W-:Y:S01]  /*0980*/  UMOV UR4, 0x20 ;  /* 0x0000002000047882 */ /* 0x000fe20000000000 */
[----:B------:R-:W-:Y:S01]  /*0990*/  @!UP0 UMOV UR6, 0x400 ;  /* 0x0000040000068882 */ /* 0x000fe20000000000 */
[----:B------:R-:W5:Y:S01]  /*09a0*/  F2I.U32.TRUNC.NTZ R10, R10 ;  /* 0x0000000a000a7305 */ /* 0x000f62000020f000 */
[----:B------:R-:W-:Y:S01]  /*09b0*/  LOP3.LUT R0, R0, 0xfffffffc, RZ, 0xc0, !PT ;  /* 0xfffffffc00007812 */ /* 0x000fe200078ec0ff */
[----:B------:R-:W-:Y:S01]  /*09c0*/  IMAD.SHL.U32 R19, R8, 0x4, RZ ;  /* 0x0000000408137824 */ /* 0x000fe200078e00ff */
[----:B------:R-:W-:-:S04]  /*09d0*/  @!UP0 UIADD3 UR4, -UR4, 0x100000, URZ ;  /* 0x0010000004048890 */ /* 0x000fc8000fffe13f */
[----:B------:R-:W-:Y:S02]  /*09e0*/  @!UP0 USHF.L.U32 UR5, UR4, 0xb, URZ ;  /* 0x0000000b04058899 */ /* 0x000fe4000800063f */
[----:B------:R-:W-:Y:S01]  /*09f0*/  @!UP0 USHF.L.U32 UR4, UR4, 0x1, URZ ;  /* 0x0000000104048899 */ /* 0x000fe2000800063f */
[----:B---3--:R-:W-:Y:S01]  /*0a00*/  ISETP.EQ.U32.AND P3, PT, R14, 0x1, PT ;  /* 0x000000010e00780c */ /* 0x008fe20003f62070 */
[----:B------:R-:W-:Y:S01]  /*0a10*/  IMAD.IADD R3, R3, 0x1, -R0 ;  /* 0x0000000103037824 */ /* 0x000fe200078e0a00 */
[----:B------:R-:W-:Y:S01]  /*0a20*/  LOP3.LUT R19, R8, 0xc, R19, 0x78, !PT ;  /* 0x0000000c08137812 */ /* 0x000fe200078e7813 */
[----:B-1----:R-:W-:Y:S02]  /*0a30*/  IMAD.MOV R22, RZ, RZ, -R13 ;  /* 0x000000ffff167224 */ /* 0x002fe400078e0a0d */
[----:B------:R-:W-:Y:S01]  /*0a40*/  VIADD R8, R2, 0xffffffff ;  /* 0xffffffff02087836 */ /* 0x000fe20000000000 */
[----:B0-----:R-:W-:Y:S01]  /*0a50*/  @!UP0 ULEA UR6, UR7, UR6, 0x18 ;  /* 0x0000000607068291 */ /* 0x001fe2000f8ec03f */
[----:B------:R-:W-:Y:S01]  /*0a60*/  ISETP.NE.AND P1, PT, R3, 0x3, PT ;  /* 0x000000030300780c */ /* 0x000fe20003f25270 */
[----:B------:R-:W-:Y:S01]  /*0a70*/  VOTEU.ALL UP0, P0 ;  /* 0x00000000003f7886 */ /* 0x000fe20000000000 */
[----:B------:R-:W-:Y:S01]  /*0a80*/  ISETP.LT.U32.AND P0, PT, R19, 0x4, !P2 ;  /* 0x000000041300780c */ /* 0x000fe20005701070 */
[----:B-----5:R-:W-:Y:S01]  /*0a90*/  IMAD.MOV R7, RZ, RZ, -R10 ;  /* 0x000000ffff077224 */ /* 0x020fe200078e0a0a */
[----:B------:R-:W-:-:S02]  /*0aa0*/  ISETP.EQ.OR P1, PT, R3, RZ, !P1 ;  /* 0x000000ff0300720c */ /* 0x000fc40004f22670 */
[----:B------:R-:W-:Y:S01]  /*0ab0*/  ISETP.GE.U32.AND P5, PT, R8, 0x2, PT ;  /* 0x000000020800780c */ /* 0x000fe20003fa6070 */
[----:B--2---:R-:W-:Y:S01]  /*0ac0*/  IMAD R0, R9, R22, R4 ;  /* 0x0000001609007224 */ /* 0x004fe200078e0204 */
[----:B------:R-:W-:Y:S01]  /*0ad0*/  ISETP.EQ.AND P1, PT, R2, RZ, P1 ;  /* 0x000000ff0200720c */ /* 0x000fe20000f22270 */
[----:B----4-:R-:W-:Y:S01]  /*0ae0*/  IMAD R7, R12, R7, UR8 ;  /* 0x000000080c077e24 */ /* 0x010fe2000f8e0207 */
[----:B------:R-:W-:Y:S01]  /*0af0*/  ISETP.NE.AND P2, PT, R2, RZ, PT ;  /* 0x000000ff0200720c */ /* 0x000fe20003f45270 */
[----:B------:R-:W0:Y:S02]  /*0b00*/  FENCE.VIEW.ASYNC.S ;  /* 0x00000000000073c6 */ /* 0x000e240000000000 */
[----:B0-----:R0:W1:Y:S01]  /*0b10*/  @!UP0 SYNCS.EXCH.64 URZ, [UR6+0x260], UR4 ;  /* 0x00026004063f85b2 */ /* 0x0010620008000100 */
[----:B------:R-:W-:Y:S02]  /*0b20*/  ISETP.NE.AND P4, PT, R0, R19, PT ;  /* 0x000000130000720c */ /* 0x000fe40003f85270 */
[----:B------:R-:W-:-:S02]  /*0b30*/  SEL R18, RZ, 0x1, !P1 ;  /* 0x00000001ff127807 */ /* 0x000fc40004800000 */
[----:B------:R-:W-:Y:S02]  /*0b40*/  ISETP.EQ.OR P4, PT, R7, RZ, !P4 ;  /* 0x000000ff0700720c */ /* 0x000fe40006782670 */
[----:B------:R-:W-:Y:S02]  /*0b50*/  LOP3.LUT R0, R60, 0x7f, RZ, 0xc0, !PT ;  /* 0x0000007f3c007812 */ /* 0x000fe400078ec0ff */
[----:B------:R-:W-:Y:S02]  /*0b60*/  PLOP3.LUT P0, PT, P0, P4, PT, 0x80, 0x0 ;  /* 0x000000000000781c */ /* 0x000fe40000709070 */
[----:B------:R-:W-:Y:S02]  /*0b70*/  SEL R18, R18, 0x2, P5 ;  /* 0x0000000212127807 */ /* 0x000fe40002800000 */
[----:B------:R-:W-:Y:S01]  /*0b80*/  P2R R67, PR, RZ, 0x1 ;  /* 0x00000001ff437803 */ /* 0x000fe20000000000 */
[----:B------:R0:W2:Y:S01]  /*0b90*/  @!UP1 SYNCS.EXCH.64 URZ, [UR6+0x268], UR4 ;  /* 0x00026804063f95b2 */ /* 0x0000a20008000100 */
[----:B------:R-:W-:Y:S01]  /*0ba0*/  NOP ;  /* 0x0000000000007918 */ /* 0x000fe20000000000 */
[----:B------:R-:W-:Y:S06]  /*0bb0*/  @!P3 BRA `(.L_x_4) ;  /* 0x000000000008b947 */ /* 0x000fec0003800000 */
[----:B-12---:R-:W-:Y:S01]  /*0bc0*/  UCGABAR_ARV ;  /* 0x00000000000079c7 */ /* 0x006fe20008000000 */
[----:B------:R-:W-:Y:S05]  /*0bd0*/  BRA `(.L_x_5) ;  /* 0x0000000000047947 */ /* 0x000fea0003800000 */
.L_x_4:
[----:B-12---:R-:W-:Y:S01]  /*0be0*/  NOP ;  /* 0x0000000000007918 */ /* 0x006fe20000000000 */
.L_x_5:
[----:B------:R-:W1:Y:S01]  /*0bf0*/  LDC R2, c[0x0][0x65c] ;  /* 0x00019700ff027b82 */ /* 0x000e620000000800 */
[----:B------:R-:W-:Y:S02]  /*0c00*/  IMAD.U32 R10, RZ, RZ, UR8 ;  /* 0x00000008ff0a7e24 */ /* 0x000fe4000f8e00ff */
[----:B------:R-:W-:Y:S01]  /*0c10*/  IMAD.MOV.U32 R11, RZ, RZ, RZ ;  /* 0x000000ffff0b7224 */ /* 0x000fe200078e00ff */
[----:B-1----:R-:W-:-:S04]  /*0c20*/  ISETP.NE.AND P1, PT, R2, 0x1, PT ;  /* 0x000000010200780c */ /* 0x002fc80003f25270 */
[----:B------:R-:W-:-:S09]  /*0c30*/  P2R R5, PR, RZ, 0x2 ;  /* 0x00000002ff057803 */ /* 0x000fd20000000000 */
[----:B------:R-:W1:Y:S01]  /*0c40*/  @P1 LDC R17, c[0x0][0x10] ;  /* 0x00000400ff111b82 */ /* 0x000e620000000800 */
[----:B------:R-:W-:Y:S02]  /*0c50*/  @P1 IMAD.MOV.U32 R5, RZ, RZ, RZ ;  /* 0x000000ffff051224 */ /* 0x000fe400078e00ff */
[----:B------:R-:W-:-:S05]  /*0c60*/  @P1 IMAD.MOV.U32 R15, RZ, RZ, RZ ;  /* 0x000000ffff0f1224 */ /* 0x000fca00078e00ff */
[----:B------:R-:W2:Y:S01]  /*0c70*/  @!P1 LDC R13, c[0x0][0xc] ;  /* 0x00000300ff0d9b82 */ /* 0x000ea20000000800 */
[----:B0-----:R-:W-:Y:S01]  /*0c80*/  ULDC UR4, c[0x0][0xc] ;  /* 0x0000030000047ab9 */ /* 0x001fe20000000800 */
[----:B------:R-:W-:Y:S01]  /*0c90*/  ULDC UR5, c[0x0][0x10] ;  /* 0x0000040000057ab9 */ /* 0x000fe20000000800 */
[----:B------:R-:W-:Y:S01]  /*0ca0*/  ULDC UR6, c[0x0][0x14] ;  /* 0x0000050000067ab9 */ /* 0x000fe20000000800 */
[----:B------:R-:W-:-:S04]  /*0cb0*/  UIMAD.WIDE.U32 UR4, UR4, UR5, URZ ;  /* 0x00000005040472a5 */ /* 0x000fc8000f8e003f */
[----:B------:R-:W-:Y:S02]  /*0cc0*/  UIMAD.WIDE.U32 UR36, UR4, UR6, URZ ;  /* 0x00000006042472a5 */ /* 0x000fe4000f8e003f */
[----:B------:R-:W-:-:S04]  /*0cd0*/  UIMAD UR42, UR5, UR6, URZ ;  /* 0x00000006052a72a4 */ /* 0x000fc8000f8e023f */
[----:B------:R-:W-:Y:S01]  /*0ce0*/  UIADD3 UR42, UR37, UR42, URZ ;  /* 0x0000002a252a7290 */ /* 0x000fe2000fffe03f */
[----:B-1----:R-:W-:-:S04]  /*0cf0*/  @P1 IMAD.WIDE.U32 R16, R17, UR8, R4 ;  /* 0x0000000811101c25 */ /* 0x002fc8000f8e0004 */
[----:B------:R-:W-:Y:S02]  /*0d00*/  @P1 IMAD.IADD R17, R17, 0x1, R15 ;  /* 0x0000000111111824 */ /* 0x000fe400078e020f */
[----:B--2---:R-:W-:-:S04]  /*0d10*/  @!P1 IMAD.WIDE.U32 R10, R4, R13, R10 ;  /* 0x0000000d040a9225 */ /* 0x004fc800078e000a */
[----:B------:R-:W-:Y:S02]  /*0d20*/  @!P1 IMAD.MOV.U32 R16, RZ, RZ, R10 ;  /* 0x000000ffff109224 */ /* 0x000fe400078e000a */
[----:B------:R-:W-:Y:S01]  /*0d30*/  @!P1 IMAD.MOV.U32 R17, RZ, RZ, R11 ;  /* 0x000000ffff119224 */ /* 0x000fe200078e000b */
[----:B------:R-:W-:Y:S06]  /*0d40*/  @!P3 BRA `(.L_x_6) ;  /* 0x00000000000cb947 */ /* 0x000fec0003800000 */
[----:B------:R-:W-:Y:S01]  /*0d50*/  UCGABAR_WAIT ;  /* 0x0000000000007dc7 */ /* 0x000fe20008000000 */
[----:B------:R-:W-:Y:S01]  /*0d60*/  CCTL.IVALL ;  /* 0x00000000ff00798f */ /* 0x000fe20002000000 */
[----:B------:R-:W-:Y:S05]  /*0d70*/  BRA `(.L_x_7) ;  /* 0x0000000000047947 */ /* 0x000fea0003800000 */
.L_x_6:
[----:B------:R-:W-:Y:S06]  /*0d80*/  BAR.SYNC.DEFER_BLOCKING 0x0 ;  /* 0x0000000000007b1d */ /* 0x000fec0000010000 */
.L_x_7:
[----:B------:R-:W-:Y:S05]  /*0d90*/  @!P2 BRA `(.L_x_8) ;  /* 0x0000003400eca947 */ /* 0x000fea0003800000 */
[----:B------:R-:W-:-:S13]  /*0da0*/  ISETP.GT.U32.AND P0, PT, R8, 0x1, PT ;  /* 0x000000010800780c */ /* 0x000fda0003f04070 */
[----:B------:R-:W-:Y:S05]  /*0db0*/  @P0 EXIT ;  /* 0x000000000000094d */ /* 0x000fea0003800000 */
[----:B------:R-:W-:Y:S01]  /*0dc0*/  ULDC.64 UR4, c[0x0][0x650] ;  /* 0x0001940000047ab9 */ /* 0x000fe20000000a00 */
[----:B------:R-:W-:Y:S01]  /*0dd0*/  PRMT R3, RZ, 0x7610, R3 ;  /* 0x00007610ff037816 */ /* 0x000fe20000000003 */
[----:B------:R-:W-:Y:S01]  /*0de0*/  IMAD.MOV.U32 R69, RZ, RZ, -0x1 ;  /* 0xffffffffff457424 */ /* 0x000fe200078e00ff */
[----:B------:R-:W-:Y:S01]  /*0df0*/  ISETP.GE.U32.AND P0, PT, R16, UR4, PT ;  /* 0x0000000410007c0c */ /* 0x000fe2000bf06070 */
[----:B------:R-:W-:Y:S02]  /*0e00*/  IMAD.MOV.U32 R68, RZ, RZ, -0x1 ;  /* 0xffffffffff447424 */ /* 0x000fe400078e00ff */
[----:B------:R-:W-:Y:S01]  /*0e10*/  IMAD.MOV.U32 R66, RZ, RZ, -0x1 ;  /* 0xffffffffff427424 */ /* 0x000fe200078e00ff */
[----:B------:R-:W-:-:S13]  /*0e20*/  ISETP.GE.U32.AND.EX P0, PT, R17, UR5, PT, P0 ;  /* 0x0000000511007c0c */ /* 0x000fda000bf06100 */
[----:B------:R-:W-:Y:S05]  /*0e30*/  @P0 BRA `(.L_x_9) ;  /* 0x0000000400280947 */ /* 0x000fea0003800000 */
[----:B------:R-:W0:Y:S01]  /*0e40*/  LDC.64 R24, c[0x0][0x628] ;  /* 0x00018a00ff187b82 */ /* 0x000e220000000a00 */
[----:B------:R-:W-:Y:S02]  /*0e50*/  IMAD.MOV.U32 R10, RZ, RZ, R16 ;  /* 0x000000ffff0a7224 */ /* 0x000fe400078e0010 */
[----:B------:R-:W-:-:S05]  /*0e60*/  IMAD.MOV.U32 R11, RZ, RZ, R17 ;  /* 0x000000ffff0b7224 */ /* 0x000fca00078e0011 */
[----:B------:R-:W1:Y:S08]  /*0e70*/  LDC R8, c[0x0][0x630] ;  /* 0x00018c00ff087b82 */ /* 0x000e700000000800 */
[----:B------:R-:W2:Y:S01]  /*0e80*/  LDC.64 R26, c[0x0][0x620] ;  /* 0x00018800ff1a7b82 */ /* 0x000ea20000000a00 */
[----:B0-----:R-:W-:-:S04]  /*0e90*/  ISETP.NE.U32.AND P0, PT, R24, RZ, PT ;  /* 0x000000ff1800720c */ /* 0x001fc80003f05070 */
[----:B------:R-:W-:-:S13]  /*0ea0*/  ISETP.NE.AND.EX P0, PT, R25, RZ, PT, P0 ;  /* 0x000000ff1900720c */ /* 0x000fda0003f05300 */
[----:B-12---:R-:W-:Y:S05]  /*0eb0*/  @!P0 BRA `(.L_x_10) ;  /* 0x0000000000288947 */ /* 0x006fea0003800000 */
[----:B------:R-:W0:Y:S02]  /*0ec0*/  LDC R3, c[0x0][0x634] ;  /* 0x00018d00ff037b82 */ /* 0x000e240000000800 */
[----:B0-----:R-:W-:-:S05]  /*0ed0*/  IADD3 R3, P0, R16, R3, RZ ;  /* 0x0000000310037210 */ /* 0x001fca0007f1e0ff */
[----:B------:R-:W-:-:S04]  /*0ee0*/  IMAD.X R21, RZ, RZ, R17, P0 ;  /* 0x000000ffff157224 */ /* 0x000fc800000e0611 */
[----:B------:R-:W-:-:S04]  /*0ef0*/  IMAD.WIDE.U32 R10, R21, R24, RZ ;  /* 0x00000018150a7225 */ /* 0x000fc800078e00ff */
[----:B------:R-:W-:-:S04]  /*0f00*/  IMAD.WIDE.U32 R12, P0, R3, R25, R10 ;  /* 0x00000019030c7225 */ /* 0x000fc8000780000a */
[----:B------:R-:W-:-:S04]  /*0f10*/  IMAD.WIDE.U32 R10, R3, R24, RZ ;  /* 0x00000018030a7225 */ /* 0x000fc800078e00ff */
[----:B------:R-:W-:Y:S01]  /*0f20*/  IMAD.X R15, RZ, RZ, RZ, P0 ;  /* 0x000000ffff0f7224 */ /* 0x000fe200000e06ff */
[----:B------:R-:W-:Y:S01]  /*0f30*/  IADD3 RZ, P0, R11, R12, RZ ;  /* 0x0000000c0bff7210 */ /* 0x000fe20007f1e0ff */
[----:B------:R-:W-:-:S04]  /*0f40*/  IMAD.MOV.U32 R14, RZ, RZ, R13 ;  /* 0x000000ffff0e7224 */ /* 0x000fc800078e000d */
[----:B------:R-:W-:-:S08]  /*0f50*/  IMAD.WIDE.U32.X R10, R21, R25, R14, P0 ;  /* 0x00000019150a7225 */ /* 0x000fd000000e040e */
.L_x_10:
[----:B------:R-:W0:Y:S01]  /*0f60*/  LDC.64 R30, c[0x0][0x640] ;  /* 0x00019000ff1e7b82 */ /* 0x000e220000000a00 */
[--C-:B------:R-:W-:Y:S01]  /*0f70*/  SHF.R.U64 R66, R10, R8, R11.reuse ;  /* 0x000000080a427219 */ /* 0x100fe2000000120b */
[----:B------:R-:W-:Y:S01]  /*0f80*/  IMAD R22, R9, R22, R4 ;  /* 0x0000001609167224 */ /* 0x000fe200078e0204 */
[----:B------:R-:W-:Y:S01]  /*0f90*/  SHF.R.U32.HI R3, RZ, R8, R11 ;  /* 0x00000008ff037219 */ /* 0x000fe2000001160b */
[----:B------:R-:W-:Y:S01]  /*0fa0*/  IMAD.MOV.U32 R23, RZ, RZ, 0x1 ;  /* 0x00000001ff177424 */ /* 0x000fe200078e00ff */
[----:B------:R-:W-:-:S03]  /*0fb0*/  IADD3 R5, P0, RZ, -R66, RZ ;  /* 0x80000042ff057210 */ /* 0x000fc60007f1e0ff */
[----:B------:R-:W1:Y:S02]  /*0fc0*/  LDC R12, c[0x0][0x618] ;  /* 0x00018600ff0c7b82 */ /* 0x000e640000000800 */
[----:B------:R-:W-:Y:S02]  /*0fd0*/  IMAD.X R3, RZ, RZ, ~R3, P0 ;  /* 0x000000ffff037224 */ /* 0x000fe400000e0e03 */
[----:B------:R-:W-:-:S04]  /*0fe0*/  IMAD.WIDE.U32 R10, R5, R26, R16 ;  /* 0x0000001a050a7225 */ /* 0x000fc800078e0010 */
[----:B------:R-:W2:Y:S01]  /*0ff0*/  LDC R20, c[0x0][0x608] ;  /* 0x00018200ff147b82 */ /* 0x000ea20000000800 */
[----:B------:R-:W-:Y:S02]  /*1000*/  IMAD R8, R3, R26, RZ ;  /* 0x0000001a03087224 */ /* 0x000fe400078e02ff */
[----:B------:R-:W-:Y:S02]  /*1010*/  IMAD.MOV.U32 R3, RZ, RZ, -0x1 ;  /* 0xffffffffff037424 */ /* 0x000fe400078e00ff */
[----:B------:R-:W-:-:S03]  /*1020*/  IMAD R5, R5, R27, R8 ;  /* 0x0000001b05057224 */ /* 0x000fc600078e0208 */
[----:B------:R-:W3:Y:S01]  /*1030*/  LDC R28, c[0x0][0x658] ;  /* 0x00019600ff1c7b82 */ /* 0x000ee20000000800 */
[----:B------:R-:W-:Y:S01]  /*1040*/  IMAD.IADD R5, R11, 0x1, R5 ;  /* 0x000000010b057824 */ /* 0x000fe200078e0205 */
[----:B0-----:R-:W-:-:S04]  /*1050*/  ISETP.NE.U32.AND P0, PT, R30, RZ, PT ;  /* 0x000000ff1e00720c */ /* 0x001fc80003f05070 */
[----:B------:R-:W-:Y:S02]  /*1060*/  ISETP.NE.AND.EX P0, PT, R31, RZ, PT, P0 ;  /* 0x000000ff1f00720c */ /* 0x000fe40003f05300 */
[----:B------:R-:W0:Y:S01]  /*1070*/  LDC R24, c[0x0][0x600] ;  /* 0x00018000ff187b82 */ /* 0x000e220000000800 */
[-CC-:B-1----:R-:W-:Y:S02]  /*1080*/  SHF.R.U64 R14, R10, R12.reuse, R5.reuse ;  /* 0x0000000c0a0e7219 */ /* 0x182fe40000001205 */
[----:B------:R-:W-:-:S05]  /*1090*/  SHF.R.U32.HI R5, RZ, R12, R5 ;  /* 0x0000000cff057219 */ /* 0x000fca0000011605 */
[----:B------:R-:W1:Y:S01]  /*10a0*/  LDC R15, c[0x0][0x648] ;  /* 0x00019200ff0f7b82 */ /* 0x000e620000000800 */
[-CC-:B--2---:R-:W-:Y:S02]  /*10b0*/  SHF.R.U64 R27, R14, R20.reuse, R5.reuse ;  /* 0x000000140e1b7219 */ /* 0x184fe40000001205 */
[----:B------:R-:W-:-:S05]  /*10c0*/  SHF.R.U32.HI R5, RZ, R20, R5 ;  /* 0x00000014ff057219 */ /* 0x000fca0000011605 */
[----:B------:R-:W2:Y:S01]  /*10d0*/  LDC R21, c[0x0][0x638] ;  /* 0x00018e00ff157b82 */ /* 0x000ea20000000800 */
[-CC-:B---3--:R-:W-:Y:S02]  /*10e0*/  SHF.R.U64 R20, R27, R28.reuse, R5.reuse ;  /* 0x0000001c1b147219 */ /* 0x188fe40000001205 */
[-C--:B------:R-:W-:Y:S02]  /*10f0*/  SHF.L.U32 R3, R3, R28.reuse, RZ ;  /* 0x0000001c03037219 */ /* 0x080fe400000006ff */
[----:B------:R-:W-:Y:S01]  /*1100*/  SHF.R.U32.HI R5, RZ, R28, R5 ;  /* 0x0000001cff057219 */ /* 0x000fe20000011605 */
[----:B------:R-:W-:Y:S01]  /*1110*/  IMAD.MOV.U32 R4, RZ, RZ, R20 ;  /* 0x000000ffff047224 */ /* 0x000fe200078e0014 */
[----:B------:R-:W-:Y:S01]  /*1120*/  LOP3.LUT R12, RZ, R3, RZ, 0x33, !PT ;  /* 0x00000003ff0c7212 */ /* 0x000fe200078e33ff */
[----:B------:R-:W3:Y:S01]  /*1130*/  LDC R25, c[0x0][0x610] ;  /* 0x00018400ff197b82 */ /* 0x000ee20000000800 */
[----:B------:R-:W-:Y:S05]  /*1140*/  @!P0 BRA `(.L_x_11) ;  /* 0x0000000000288947 */ /* 0x000fea0003800000 */
[----:B------:R-:W4:Y:S02]  /*1150*/  LDC R3, c[0x0][0x64c] ;  /* 0x00019300ff037b82 */ /* 0x000f240000000800 */
[----:B----4-:R-:W-:-:S05]  /*1160*/  IADD3 R3, P0, R20, R3, RZ ;  /* 0x0000000314037210 */ /* 0x010fca0007f1e0ff */
        /* <DEDUP_REMOVED lines=8> */
.L_x_11:
[----:B-1----:R-:W-:Y:S01]  /*11f0*/  SHF.R.U64 R4, R4, R15, R5 ;  /* 0x0000000f04047219 */ /* 0x002fe20000001205 */
[----:B0-----:R-:W-:Y:S01]  /*1200*/  VIADD R5, R24, 0xffffffff ;  /* 0xffffffff18057836 */ /* 0x001fe20000000000 */
[----:B------:R-:W-:Y:S02]  /*1210*/  SHF.L.U32 R3, R23, R28, RZ ;  /* 0x0000001c17037219 */ /* 0x000fe400000006ff */
[----:B------:R-:W-:Y:S01]  /*1220*/  LOP3.LUT R12, R27, R12, RZ, 0xc0, !PT ;  /* 0x0000000c1b0c7212 */ /* 0x000fe200078ec0ff */
[----:B------:R-:W-:Y:S01]  /*1230*/  IMAD.MOV R8, RZ, RZ, -R4 ;  /* 0x000000ffff087224 */ /* 0x000fe200078e0a04 */
[----:B------:R-:W-:-:S03]  /*1240*/  SEL R7, R7, R22, !P1 ;  /* 0x0000001607077207 */ /* 0x000fc60004800000 */
[----:B------:R-:W-:Y:S01]  /*1250*/  IMAD R12, R3, R4, R12 ;  /* 0x00000004030c7224 */ /* 0x000fe200078e020c */
[----:B------:R-:W-:Y:S01]  /*1260*/  LOP3.LUT R4, R14, R5, RZ, 0xc0, !PT ;  /* 0x000000050e047212 */ /* 0x000fe200078ec0ff */
[----:B--2---:R-:W-:Y:S02]  /*1270*/  IMAD R3, R8, R21, R20 ;  /* 0x0000001508037224 */ /* 0x004fe400078e0214 */
[----:B---3--:R-:W-:Y:S02]  /*1280*/  IMAD R7, R12, R25, R7 ;  /* 0x000000190c077224 */ /* 0x008fe400078e0207 */
[----:B------:R-:W-:Y:S02]  /*1290*/  IMAD.MOV.U32 R5, RZ, RZ, 0x1 ;  /* 0x00000001ff057424 */ /* 0x000fe400078e00ff */
[----:B------:R-:W-:-:S03]  /*12a0*/  IMAD R4, R3, R24, R4 ;  /* 0x0000001803047224 */ /* 0x000fc600078e0204 */
[----:B------:R-:W-:Y:S02]  /*12b0*/  PRMT R3, R5, 0x7610, R3 ;  /* 0x0000761005037816 */ /* 0x000fe40000000003 */
[----:B------:R-:W-:Y:S02]  /*12c0*/  SEL R68, R4, R7, !P1 ;  /* 0x0000000704447207 */ /* 0x000fe40004800000 */
[----:B------:R-:W-:-:S07]  /*12d0*/  SEL R69, R7, R4, !P1 ;  /* 0x0000000407457207 */ /* 0x000fce0004800000 */
.L_x_9:
[----:B------:R-:W-:-:S08]  /*12e0*/  NOP ;  /* 0x0000000000007918 */ /* 0x000fd00000000000 */
[----:B------:R-:W0:Y:S02]  /*12f0*/  USETMAXREG.TRY_ALLOC.CTAPOOL UP0, 0xe8 ;  /* 0x000000e8000079c8 */ /* 0x000e240008000600 */
[----:B0-----:R-:W-:-:S13]  /*1300*/  PLOP3.LUT P0, PT, PT, PT, UP0, 0x80, 0x0 ;  /* 0x000000000000781c */ /* 0x001fda0003f0f008 */
[----:B------:R-:W-:Y:S05]  /*1310*/  @!P0 BRA `(.L_x_9) ;  /* 0xfffffffc00f08947 */ /* 0x000fea000383ffff */
[----:B------:R-:W-:Y:S01]  /*1320*/  ULDC.64 UR4, c[0x0][0x598] ;  /* 0x0001660000047ab9 */ /* 0x000fe20000000a00 */
[----:B------:R-:W-:Y:S01]  /*1330*/  ULDC.64 UR38, c[0x0][0x208] ;  /* 0x0000820000267ab9 */ /* 0x000fe20000000a00 */
[----:B------:R-:W-:-:S04]  /*1340*/  ISETP.NE.U32.AND P0, PT, RZ, UR4, PT ;  /* 0x00000004ff007c0c */ /* 0x000fc8000bf05070 */
[----:B------:R-:W-:-:S13]  /*1350*/  ISETP.NE.AND.EX P0, PT, RZ, UR5, PT, P0 ;  /* 0x00000005ff007c0c */ /* 0x000fda000bf05300 */
[----:B------:R-:W-:Y:S05]  /*1360*/  @!P0 BRA `(.L_x_12) ;  /* 0x00000000001c8947 */ /* 0x000fea0003800000 */
[----:B------:R-:W0:Y:S02]  /*1370*/  LDC.64 R4, c[0x0][0x598] ;  /* 0x00016600ff047b82 */ /* 0x000e240000000a00 */
[----:B0-----:R-:W2:Y:S02]  /*1380*/  LDG.E.64 R4, desc[UR38][R4.64] ;  /* 0x0000002604047981 */ /* 0x001ea4000c1e1b00 */
[----:B--2---:R-:W-:-:S04]  /*1390*/  ISETP.NE.U32.AND P0, PT, R4, RZ, PT ;  /* 0x000000ff0400720c */ /* 0x004fc80003f05070 */
[----:B------:R-:W-:-:S13]  /*13a0*/  ISETP.NE.AND.EX P0, PT, R5, RZ, PT, P0 ;  /* 0x000000ff0500720c */ /* 0x000fda0003f05300 */
[----:B------:R-:W-:Y:S05]  /*13b0*/  @!P0 BRA `(.L_x_12) ;  /* 0x0000000000088947 */ /* 0x000fea0003800000 */
[----:B------:R0:W5:Y:S01]  /*13c0*/  LD.E R56, desc[UR38][R4.64] ;  /* 0x0000002604387980 */ /* 0x000162000c101900 */
[----:B------:R-:W-:Y:S05]  /*13d0*/  BRA `(.L_x_13) ;  /* 0x0000000000247947 */ /* 0x000fea0003800000 */
.L_x_12:
[----:B------:R-:W-:Y:S02]  /*13e0*/  ULDC.64 UR4, c[0x0][0x588] ;  /* 0x0001620000047ab9 */ /* 0x000fe40000000a00 */
[----:B------:R-:W-:-:S04]  /*13f0*/  ISETP.NE.U32.AND P0, PT, RZ, UR4, PT ;  /* 0x00000004ff007c0c */ /* 0x000fc8000bf05070 */
[----:B------:R-:W-:-:S13]  /*1400*/  ISETP.NE.AND.EX P0, PT, RZ, UR5, PT, P0 ;  /* 0x00000005ff007c0c */ /* 0x000fda000bf05300 */
[----:B------:R-:W-:Y:S05]  /*1410*/  @!P0 BRA `(.L_x_14) ;  /* 0x00000000000c8947 */ /* 0x000fea0003800000 */
[----:B------:R-:W0:Y:S02]  /*1420*/  LDC.64 R56, c[0x0][0x588] ;  /* 0x00016200ff387b82 */ /* 0x000e240000000a00 */
[----:B0-----:R1:W5:Y:S01]  /*1430*/  LDG.E R56, desc[UR38][R56.64] ;  /* 0x0000002638387981 */ /* 0x001362000c1e1900 */
[----:B------:R-:W-:Y:S05]  /*1440*/  BRA `(.L_x_13) ;  /* 0x0000000000087947 */ /* 0x000fea0003800000 */
.L_x_14:
[----:B------:R-:W-:Y:S02]  /*1450*/  ULDC UR4, c[0x0][0x580] ;  /* 0x0001600000047ab9 */ /* 0x000fe40000000800 */
[----:B------:R-:W-:-:S07]  /*1460*/  IMAD.U32 R56, RZ, RZ, UR4 ;  /* 0x00000004ff387e24 */ /* 0x000fce000f8e00ff */
.L_x_13:
[----:B------:R-:W-:Y:S02]  /*1470*/  ULDC.64 UR4, c[0x0][0x5a0] ;  /* 0x0001680000047ab9 */ /* 0x000fe40000000a00 */
[----:B------:R-:W-:-:S04]  /*1480*/  ISETP.NE.U32.AND P0, PT, RZ, UR4, PT ;  /* 0x00000004ff007c0c */ /* 0x000fc8000bf05070 */
[----:B------:R-:W-:-:S13]  /*1490*/  ISETP.NE.AND.EX P0, PT, RZ, UR5, PT, P0 ;  /* 0x00000005ff007c0c */ /* 0x000fda000bf05300 */
[----:B------:R-:W-:Y:S05]  /*14a0*/  @!P0 BRA `(.L_x_15) ;  /* 0x00000000001c8947 */ /* 0x000fea0003800000 */
[----:B0-----:R-:W0:Y:S02]  /*14b0*/  LDC.64 R4, c[0x0][0x5a0] ;  /* 0x00016800ff047b82 */ /* 0x001e240000000a00 */
[----:B0-----:R-:W2:Y:S02]  /*14c0*/  LDG.E.64 R4, desc[UR38][R4.64] ;  /* 0x0000002604047981 */ /* 0x001ea4000c1e1b00 */
[----:B--2---:R-:W-:-:S04]  /*14d0*/  ISETP.NE.U32.AND P0, PT, R4, RZ, PT ;  /* 0x000000ff0400720c */ /* 0x004fc80003f05070 */
[----:B------:R-:W-:-:S13]  /*14e0*/  ISETP.NE.AND.EX P0, PT, R5, RZ, PT, P0 ;  /* 0x000000ff0500720c */ /* 0x000fda0003f05300 */
[----:B------:R-:W-:Y:S05]  /*14f0*/  @!P0 BRA `(.L_x_15) ;  /* 0x0000000000088947 */ /* 0x000fea0003800000 */
[----:B-1----:R0:W5:Y:S01]  /*1500*/  LD.E R57, desc[UR38][R4.64] ;  /* 0x0000002604397980 */ /* 0x002162000c101900 */
[----:B------:R-:W-:Y:S05]  /*1510*/  BRA `(.L_x_16) ;  /* 0x0000000000247947 */ /* 0x000fea0003800000 */
.L_x_15:
[----:B------:R-:W-:Y:S02]  /*1520*/  ULDC.64 UR4, c[0x0][0x590] ;  /* 0x0001640000047ab9 */ /* 0x000fe40000000a00 */
[----:B------:R-:W-:-:S04]  /*1530*/  ISETP.NE.U32.AND P0, PT, RZ, UR4, PT ;  /* 0x00000004ff007c0c */ /* 0x000fc8000bf05070 */
[----:B------:R-:W-:-:S13]  /*1540*/  ISETP.NE.AND.EX P0, PT, RZ, UR5, PT, P0 ;  /* 0x00000005ff007c0c */ /* 0x000fda000bf05300 */
[----:B------:R-:W-:Y:S05]  /*1550*/  @!P0 BRA `(.L_x_17) ;  /* 0x00000000000c8947 */ /* 0x000fea0003800000 */
[----:B0-----:R-:W1:Y:S02]  /*1560*/  LDC.64 R4, c[0x0][0x590] ;  /* 0x00016400ff047b82 */ /* 0x001e640000000a00 */
[----:B-1----:R1:W5:Y:S01]  /*1570*/  LDG.E R57, desc[UR38][R4.64] ;  /* 0x0000002604397981 */ /* 0x002362000c1e1900 */
[----:B------:R-:W-:Y:S05]  /*1580*/  BRA `(.L_x_16) ;  /* 0x0000000000087947 */ /* 0x000fea0003800000 */
.L_x_17:
[----:B------:R-:W-:Y:S02]  /*1590*/  ULDC UR4, c[0x0][0x584] ;  /* 0x0001610000047ab9 */ /* 0x000fe40000000800 */
[----:B-1----:R-:W-:-:S07]  /*15a0*/  IMAD.U32 R57, RZ, RZ, UR4 ;  /* 0x00000004ff397e24 */ /* 0x002fce000f8e00ff */
.L_x_16:
[----:B------:R-:W-:-:S13]  /*15b0*/  LOP3.LUT P0, RZ, R3, 0xff, RZ, 0xc0, !PT ;  /* 0x000000ff03ff7812 */ /* 0x000fda000780c0ff */
[----:B------:R-:W-:Y:S05]  /*15c0*/  @!P0 EXIT ;  /* 0x000000000000894d */ /* 0x000fea0003800000 */
[----:B------:R-:W2:Y:S01]  /*15d0*/  LDC R59, c[0x0][0x658] ;  /* 0x00019600ff3b7b82 */ /* 0x000ea20000000800 */
[----:B------:R-:W-:Y:S01]  /*15e0*/  ULDC.64 UR6, c[0x0][0x288] ;  /* 0x0000a20000067ab9 */ /* 0x000fe20000000a00 */
[----:B------:R-:W-:Y:S01]  /*15f0*/  LOP3.LUT R6, R6, 0x1, RZ, 0xc0, !PT ;  /* 0x0000000106067812 */ /* 0x000fe200078ec0ff */
[----:B------:R-:W-:Y:S01]  /*1600*/  UIADD3 UR4, UR7, 0x1f, URZ ;  /* 0x0000001f07047890 */ /* 0x000fe2000fffe03f */
[----:B------:R-:W-:Y:S01]  /*1610*/  SHF.R.U32.HI R3, RZ, 0x1, R0 ;  /* 0x00000001ff037819 */ /* 0x000fe20000011600 */
[----:B01----:R-:W-:Y:S01]  /*1620*/  IMAD.U32 R5, RZ, RZ, UR6 ;  /* 0x00000006ff057e24 */ /* 0x003fe2000f8e00ff */
[----:B------:R-:W-:Y:S01]  /*1630*/  SHF.R.U32.HI R0, RZ, 0x2, R60 ;  /* 0x00000002ff007819 */ /* 0x000fe2000001163c */
[----:B------:R-:W-:Y:S01]  /*1640*/  USHF.R.S32.HI UR5, URZ, 0x1f, UR4 ;  /* 0x0000001f3f057899 */ /* 0x000fe20008011404 */
[----:B------:R-:W0:Y:S01]  /*1650*/  LDC R62, c[0x0][0x600] ;  /* 0x00018000ff3e7b82 */ /* 0x000e220000000800 */
[----:B------:R-:W-:Y:S01]  /*1660*/  LOP3.LUT R58, R60, 0x3, RZ, 0xc0, !PT ;  /* 0x000000033c3a7812 */ /* 0x000fe200078ec0ff */
[----:B------:R-:W-:Y:S01]  /*1670*/  IMAD.SHL.U32 R7, R6, 0x40, RZ ;  /* 0x0000004006077824 */ /* 0x000fe200078e00ff */
[----:B------:R-:W-:Y:S01]  /*1680*/  LOP3.LUT R0, R0, 0x7, RZ, 0xc0, !PT ;  /* 0x0000000700007812 */ /* 0x000fe200078ec0ff */
[----:B------:R-:W-:Y:S01]  /*1690*/  ULEA.HI UR5, UR5, UR4, URZ, 0x5 ;  /* 0x0000000405057291 */ /* 0x000fe2000f8f283f */
[----:B------:R-:W-:Y:S01]  /*16a0*/  LOP3.LUT R3, R3, 0x30, RZ, 0xc0, !PT ;  /* 0x0000003003037812 */ /* 0x000fe200078ec0ff */
[----:B------:R-:W-:Y:S01]  /*16b0*/  IMAD R58, R58, -0x2, R5 ;  /* 0xfffffffe3a3a7824 */ /* 0x000fe200078e0205 */
[--C-:B------:R-:W-:Y:S01]  /*16c0*/  LOP3.LUT R22, R7, 0x40, R0.reuse, 0xe2, !PT ;  /* 0x0000004007167812 */ /* 0x100fe200078ee200 */
[----:B------:R-:W-:Y:S01]  /*16d0*/  USHF.R.S32.HI UR43, URZ, 0x5, UR5 ;  /* 0x000000053f2b7899 */ /* 0x000fe20008011405 */
[----:B------:R-:W-:Y:S01]  /*16e0*/  IADD3 R5, RZ, -R3, -R0 ;  /* 0x80000003ff057210 */ /* 0x000fe20007ffe800 */
[----:B------:R-:W-:Y:S01]  /*16f0*/  IMAD.MOV.U32 R0, RZ, RZ, -0x1 ;  /* 0xffffffffff007424 */ /* 0x000fe200078e00ff */
[----:B------:R-:W-:Y:S01]  /*1700*/  LOP3.LUT R61, R60, 0x80, RZ, 0xc0, !PT ;  /* 0x000000803c3d7812 */ /* 0x000fe200078ec0ff */
[----:B------:R-:W-:Y:S01]  /*1710*/  UISETP.LT.AND UP0, UPT, UR43, 0x1, UPT ;  /* 0x000000012b00788c */ /* 0x000fe2000bf01270 */
[----:B------:R-:W-:Y:S01]  /*1720*/  IMAD.MOV.U32 R4, RZ, RZ, 0x1 ;  /* 0x00000001ff047424 */ /* 0x000fe200078e00ff */
[----:B------:R-:W-:Y:S01]  /*1730*/  ULDC UR4, c[0x0][0x284] ;  /* 0x0000a10000047ab9 */ /* 0x000fe20000000800 */
[----:B------:R-:W-:Y:S01]  /*1740*/  IMAD R5, R6, -0x40, R5 ;  /* 0xffffffc006057824 */ /* 0x000fe200078e0205 */
[----:B--2---:R-:W-:Y:S01]  /*1750*/  SHF.L.U32 R0, R0, R59, RZ ;  /* 0x0000003b00007219 */ /* 0x004fe200000006ff */
[----:B------:R-:W-:Y:S01]  /*1760*/  USEL UR44, UR43, 0x1, UP0 ;  /* 0x000000012b2c7887 */ /* 0x000fe20008000000 */
[----:B------:R-:W-:Y:S01]  /*1770*/  LOP3.LUT R22, R22, R3, RZ, 0xfc, !PT ;  /* 0x0000000316167212 */ /* 0x000fe200078efcff */
[----:B------:R-:W-:Y:S01]  /*1780*/  IMAD.SHL.U32 R60, R60, 0x2, RZ ;  /* 0x000000023c3c7824 */ /* 0x000fe200078e00ff */
[----:B------:R-:W-:Y:S01]  /*1790*/  SHF.L.U32 R59, R4, R59, RZ ;  /* 0x0000003b043b7219 */ /* 0x000fe200000006ff */
[----:B------:R-:W-:Y:S01]  /*17a0*/  VIADD R64, R5, UR4 ;  /* 0x0000000405407c36 */ /* 0x000fe20008000000 */
[----:B------:R-:W-:Y:S01]  /*17b0*/  SHF.R.U32.HI R61, RZ, 0x7, R61 ;  /* 0x00000007ff3d7819 */ /* 0x000fe2000001163d */
[----:B------:R-:W-:Y:S01]  /*17c0*/  IMAD.MOV.U32 R23, RZ, RZ, RZ ;  /* 0x000000ffff177224 */ /* 0x000fe200078e00ff */
[----:B------:R-:W-:Y:S01]  /*17d0*/  LOP3.LUT R63, RZ, R0, RZ, 0x33, !PT ;  /* 0x00000000ff3f7212 */ /* 0x000fe200078e33ff */
[----:B0-----:R-:W-:Y:S01]  /*17e0*/  VIADD R62, R62, 0xffffffff ;  /* 0xffffffff3e3e7836 */ /* 0x001fe20000000000 */
[----:B------:R-:W-:Y:S01]  /*17f0*/  UIADD3 UR44, UR43, -UR44, URZ ;  /* 0x8000002c2b2c7290 */ /* 0x000fe2000fffe03f */
[----:B------:R-:W-:Y:S01]  /*1800*/  UMOV UR40, URZ ;  /* 0x0000003f00287c82 */ /* 0x000fe20008000000 */
[----:B------:R-:W-:-:S10]  /*1810*/  UMOV UR41, URZ ;  /* 0x0000003f00297c82 */ /* 0x000fd40008000000 */
.L_x_105:
[----:B0-----:R-:W0:Y:S01]  /*1820*/  SHFL.IDX PT, R0, R61, RZ, 0x1f ;  /* 0x00001fff3d007589 */ /* 0x001e2200000e0000 */
[----:B------:R-:W1:Y:S01]  /*1830*/  S2UR UR7, SR_CgaCtaId ;  /* 0x00000000000779c3 */ /* 0x000e620000008800 */
[----:B------:R-:W-:Y:S01]  /*1840*/  UMOV UR6, 0x400 ;  /* 0x0000040000067882 */ /* 0x000fe20000000000 */
[----:B0-----:R-:W-:Y:S01]  /*1850*/  R2UR UR4, R0 ;  /* 0x00000000000472ca */ /* 0x001fe200000e0000 */
[----:B-1----:R-:W-:-:S12]  /*1860*/  ULEA UR6, UR7, UR6, 0x18 ;  /* 0x0000000607067291 */ /* 0x002fd8000f8ec03f */
[----:B------:R-:W-:-:S04]  /*1870*/  ULEA.HI UR5, UR4, UR4, URZ, 0x1 ;  /* 0x0000000404057291 */ /* 0x000fc8000f8f083f */
[----:B------:R-:W-:-:S04]  /*1880*/  ULOP3.LUT UR5, UR5, 0x1ffffe, URZ, 0xc0, !UPT ;  /* 0x001ffffe05057892 */ /* 0x000fc8000f8ec03f */
[----:B------:R-:W-:-:S03]  /*1890*/  UIADD3 UR5, UR4, -UR5, URZ ;  /* 0x8000000504057290 */ /* 0x000fc6000fffe03f */
[----:B------:R-:W-:Y:S01]  /*18a0*/  ULDC UR4, c[0x0][0x28c] ;  /* 0x0000a30000047ab9 */ /* 0x000fe20000000800 */
[----:B------:R-:W-:Y:S01]  /*18b0*/  ULEA UR5, UR5, UR6, 0xb ;  /* 0x0000000605057291 */ /* 0x000fe2000f8e583f */
[----:B------:R-:W-:-:S03]  /*18c0*/  ISETP.LT.AND P0, PT, RZ, UR4, PT ;  /* 0x00000004ff007c0c */ /* 0x000fc6000bf01270 */
[----:B------:R-:W-:-:S04]  /*18d0*/  UIADD3 UR5, UR5, 0x300, URZ ;  /* 0x0000030005057890 */ /* 0x000fc8000fffe03f */
[----:B------:R-:W-:-:S04]  /*18e0*/  USHF.R.U32.HI UR5, URZ, 0x4, UR5 ;  /* 0x000000043f057899 */ /* 0x000fc80008011605 */
[----:B------:R-:W-:-:S04]  /*18f0*/  ULOP3.LUT UR5, UR5, 0x3fff, URZ, 0xc0, !UPT ;  /* 0x00003fff05057892 */ /* 0x000fc8000f8ec03f */
[----:B------:R-:W-:Y:S01]  /*1900*/  ULOP3.LUT UR45, UR5, 0x10000, URZ, 0xfc, !UPT ;  /* 0x00010000052d7892 */ /* 0x000fe2000f8efc3f */
[----:B---3--:R-:W-:Y:S11]  /*1910*/  @P0 BRA `(.L_x_18) ;  /* 0x0000000000400947 */ /* 0x008ff60003800000 */
[----:B------:R-:W-:Y:S01]  /*1920*/  MOV R0, 0x0 ;  /* 0x0000000000007802 */ /* 0x000fe20000000f00 */
[----:B------:R-:W-:Y:S01]  /*1930*/  ULDC.64 UR4, c[0x4][0x68] ;  /* 0x01001a0000047ab9 */ /* 0x000fe20000000a00 */
[----:B------:R-:W-:Y:S01]  /*1940*/  ULDC.64 UR6, c[0x4][0x8] ;  /* 0x0100020000067ab9 */ /* 0x000fe20000000a00 */
[----:B------:R-:W-:Y:S01]  /*1950*/  IMAD.U32 R4, RZ, RZ, UR4 ;  /* 0x00000004ff047e24 */ /* 0x000fe2000f8e00ff */
[----:B------:R0:W1:Y:S01]  /*1960*/  LDC.64 R14, c[0x4][R0] ;  /* 0x01000000000e7b82 */ /* 0x0000620000000a00 */
[----:B------:R-:W-:Y:S01]  /*1970*/  IMAD.U32 R5, RZ, RZ, UR5 ;  /* 0x00000005ff057e24 */ /* 0x000fe2000f8e00ff */
[----:B------:R-:W-:Y:S01]  /*1980*/  ULDC.64 UR4, c[0x4][0x70] ;  /* 0x01001c0000047ab9 */ /* 0x000fe20000000a00 */
[----:B------:R-:W-:Y:S02]  /*1990*/  IMAD.U32 R10, RZ, RZ, UR6 ;  /* 0x00000006ff0a7e24 */ /* 0x000fe4000f8e00ff */
[----:B------:R-:W-:Y:S02]  /*19a0*/  IMAD.U32 R6, RZ, RZ, UR4 ;  /* 0x00000004ff067e24 */ /* 0x000fe4000f8e00ff */
[----:B------:R-:W-:-:S02]  /*19b0*/  IMAD.U32 R7, RZ, RZ, UR5 ;  /* 0x00000005ff077e24 */ /* 0x000fc4000f8e00ff */
[----:B------:R-:W-:Y:S02]  /*19c0*/  IMAD.U32 R11, RZ, RZ, UR7 ;  /* 0x00000007ff0b7e24 */ /* 0x000fe4000f8e00ff */
[----:B------:R-:W-:Y:S02]  /*19d0*/  IMAD.MOV.U32 R8, RZ, RZ, 0x1e1 ;  /* 0x000001e1ff087424 */ /* 0x000fe400078e00ff */
[----:B------:R-:W-:Y:S02]  /*19e0*/  IMAD.MOV.U32 R12, RZ, RZ, 0x1 ;  /* 0x00000001ff0c7424 */ /* 0x000fe400078e00ff */
[----:B0-----:R-:W-:-:S07]  /*19f0*/  IMAD.MOV.U32 R13, RZ, RZ, RZ ;  /* 0x000000ffff0d7224 */ /* 0x001fce00078e00ff */
[----:B------:R-:W-:-:S07]  /*1a00*/  LEPC R20, `(.L_x_18) ;  /* 0x000000001014794e */ /* 0x000fce0000000000 */
[----:B-1---5:R-:W-:Y:S05]  /*1a10*/  CALL.ABS.NOINC R14 ;  /* 0x000000000e007343 */ /* 0x022fea0003c00000 */
.L_x_18:
[----:B------:R-:W-:-:S04]  /*1a20*/  LOP3.LUT R0, R18, 0x1, RZ, 0xfc, !PT ;  /* 0x0000000112007812 */ /* 0x000fc800078efcff */
[----:B------:R-:W-:-:S13]  /*1a30*/  ISETP.NE.AND P0, PT, R0, 0x3, PT ;  /* 0x000000030000780c */ /* 0x000fda0003f05270 */
[----:B------:R-:W-:Y:S05]  /*1a40*/  @!P0 BRA `(.L_x_19) ;  /* 0x0000000000048947 */ /* 0x000fea0003800000 */
[----:B------:R-:W-:Y:S01]  /*1a50*/  BPT.TRAP 0x1 ;  /* 0x000000040000795c */ /* 0x000fe20000300000 */
.L_x_19:
[----:B------:R-:W0:Y:S01]  /*1a60*/  S2UR UR5, SR_CgaCtaId ;  /* 0x00000000000579c3 */ /* 0x000e220000008800 */
[----:B------:R-:W-:Y:S01]  /*1a70*/  UMOV UR4, 0x400 ;  /* 0x0000040000047882 */ /* 0x000fe20000000000 */
[----:B------:R-:W-:Y:S02]  /*1a80*/  IMAD.U32 R0, RZ, RZ, UR40 ;  /* 0x00000028ff007e24 */ /* 0x000fe4000f8e00ff */
[----:B------:R-:W-:-:S03]  /*1a90*/  IMAD.U32 R3, RZ, RZ, UR41 ;  /* 0x00000029ff037e24 */ /* 0x000fc6000f8e00ff */
[----:B------:R-:W-:Y:S01]  /*1aa0*/  SHF.L.U32 R0, R0, 0x1f, RZ ;  /* 0x0000001f00007819 */ /* 0x000fe200000006ff */
[----:B0-----:R-:W-:-:S06]  /*1ab0*/  ULEA UR4, UR5, UR4, 0x18 ;  /* 0x0000000405047291 */ /* 0x001fcc000f8ec03f */
[----:B------:R-:W-:-:S04]  /*1ac0*/  IMAD.U32 R6, RZ, RZ, UR4 ;  /* 0x00000004ff067e24 */ /* 0x000fc8000f8e00ff */
[----:B------:R-:W-:-:S04]  /*1ad0*/  IMAD R3, R3, 0x8, R6 ;  /* 0x0000000803037824 */ /* 0x000fc800078e0206 */
[----:B------:R0:W1:Y:S01]  /*1ae0*/  SYNCS.PHASECHK.TRANS64.TRYWAIT P1, [R3+URZ], R0 ;  /* 0x00000000030075a7 */ /* 0x000062000802017f */
[----:B------:R-:W-:Y:S05]  /*1af0*/  @!P0 BRA `(.L_x_20) ;  /* 0x0000000000048947 */ /* 0x000fea0003800000 */
[----:B------:R-:W-:Y:S01]  /*1b00*/  BPT.TRAP 0x1 ;  /* 0x000000040000795c */ /* 0x000fe20000300000 */
.L_x_20:
[----:B------:R-:W-:-:S05]  /*1b10*/  IMAD.U32 R4, RZ, RZ, UR44 ;  /* 0x0000002cff047e24 */ /* 0x000fca000f8e00ff */
[----:B------:R-:W-:Y:S01]  /*1b20*/  ISETP.GE.AND P2, PT, R4, 0x1, PT ;  /* 0x000000010400780c */ /* 0x000fe20003f46270 */
[----:B-1----:R-:W-:-:S12]  /*1b30*/  @P1 BRA `(.L_x_21) ;  /* 0x0000000000081947 */ /* 0x002fd80003800000 */
[----:B------:R-:W1:Y:S02]  /*1b40*/  SYNCS.PHASECHK.TRANS64.TRYWAIT P1, [R3+URZ], R0 ;  /* 0x00000000030075a7 */ /* 0x000e64000802017f */
[----:B-1----:R-:W-:Y:S05]  /*1b50*/  @!P1 BRA `(.L_x_22) ;  /* 0x0000005000789947 */ /* 0x002fea0003800000 */
.L_x_21:
[----:B------:R-:W-:Y:S05]  /*1b60*/  WARPSYNC.ALL ;  /* 0x0000000000007948 */ /* 0x000fea0003800000 */
[----:B------:R-:W-:Y:S01]  /*1b70*/  R2UR UR4, R6 ;  /* 0x00000000060472ca */ /* 0x000fe200000e0000 */
[----:B------:R-:W-:Y:S01]  /*1b80*/  WARPGROUP.ARRIVE ;  /* 0x00000000000079c5 */ /* 0x000fe20000000000 */
[----:B------:R-:W-:Y:S01]  /*1b90*/  UMOV UR5, 0xc0000010 ;  /* 0xc000001000057882 */ /* 0x000fe20000000000 */
[----:B------:R-:W-:-:S10]  /*1ba0*/  UMOV UR7, 0xc0000010 ;  /* 0xc000001000077882 */ /* 0x000fd40000000000 */
[----:B------:R-:W-:-:S04]  /*1bb0*/  UIADD3 UR4, UR4, 0x25300, URZ ;  /* 0x0002530004047890 */ /* 0x000fc8000fffe03f */
[----:B------:R-:W-:-:S04]  /*1bc0*/  USHF.R.U32.HI UR4, URZ, 0x4, UR4 ;  /* 0x000000043f047899 */ /* 0x000fc80008011604 */
[----:B------:R-:W-:-:S04]  /*1bd0*/  ULOP3.LUT UR4, UR4, 0x3fff, URZ, 0xc0, !UPT ;  /* 0x00003fff04047892 */ /* 0x000fc8000f8ec03f */
[----:B------:R-:W-:Y:S02]  /*1be0*/  ULOP3.LUT UR9, UR4, 0x10000, URZ, 0xfc, !UPT ;  /* 0x0001000004097892 */ /* 0x000fe4000f8efc3f */
[----:B------:R-:W-:Y:S02]  /*1bf0*/  ULEA UR4, UR41, UR45, 0x8 ;  /* 0x0000002d29047291 */ /* 0x000fe4000f8e403f */
[----:B------:R-:W-:-:S09]  /*1c00*/  ULEA UR6, UR41, UR9, 0x7 ;  /* 0x0000000929067291 */ /* 0x000fd2000f8e383f */
[----:B------:R-:W-:Y:S03]  /*1c10*/  IGMMA.64x64x32.S8.S8 R24, gdesc[UR4], RZ, !UPT, gsb0 ;  /* 0x01e00000041879f1 */ /* 0x000fe6000c0410ff */
[----:B------:R-:W-:Y:S02]  /*1c20*/  WARPGROUP.DEPBAR.LE gsb0, 0x0 ;  /* 0x00008000000079c5 */ /* 0x000fe40000010000 */
[----:B------:R-:W-:Y:S05]  /*1c30*/  @!P2 BRA `(.L_x_23) ;  /* 0x0000000000cca947 */ /* 0x000fea0003800000 */
[----:B------:R-:W-:Y:S01]  /*1c40*/  UIADD3 UR4, UR41, 0x1, URZ ;  /* 0x0000000129047890 */ /* 0x000fe2000fffe03f */
[----:B01----:R-:W-:Y:S02]  /*1c50*/  IMAD.U32 R0, RZ, RZ, UR44 ;  /* 0x0000002cff007e24 */ /* 0x003fe4000f8e00ff */
[----:B------:R-:W-:Y:S01]  /*1c60*/  IMAD.U32 R3, RZ, RZ, UR41 ;  /* 0x00000029ff037e24 */ /* 0x000fe2000f8e00ff */
[----:B------:R-:W-:-:S04]  /*1c70*/  UISETP.NE.AND UP0, UPT, UR4, 0x25, UPT ;  /* 0x000000250400788c */ /* 0x000fc8000bf05270 */
[----:B------:R-:W-:Y:S02]  /*1c80*/  USEL UR5, URZ, 0x1, UP0 ;  /* 0x000000013f057887 */ /* 0x000fe40008000000 */
[----:B------:R-:W-:Y:S02]  /*1c90*/  USEL UR8, UR4, URZ, UP0 ;  /* 0x0000003f04087287 */ /* 0x000fe40008000000 */
[----:B------:R-:W-:-:S06]  /*1ca0*/  ULOP3.LUT UR5, UR40, UR5, URZ, 0x3c, !UPT ;  /* 0x0000000528057292 */ /* 0x000fcc000f8e3c3f */
[----:B------:R-:W-:-:S07]  /*1cb0*/  IMAD.U32 R7, RZ, RZ, UR5 ;  /* 0x00000005ff077e24 */ /* 0x000fce000f8e00ff */
.L_x_30:
[----:B------:R-:W-:Y:S05]  /*1cc0*/  @!P0 BRA `(.L_x_24) ;  /* 0x0000000000048947 */ /* 0x000fea0003800000 */
[----:B------:R-:W-:Y:S01]  /*1cd0*/  BPT.TRAP 0x1 ;  /* 0x000000040000795c */ /* 0x000fe20000300000 */
.L_x_24:
[----:B------:R-:W0:Y:S01]  /*1ce0*/  S2UR UR5, SR_CgaCtaId ;  /* 0x00000000000579c3 */ /* 0x000e220000008800 */
[----:B------:R-:W-:Y:S01]  /*1cf0*/  UMOV UR4, 0x400 ;  /* 0x0000040000047882 */ /* 0x000fe20000000000 */
[----:B------:R-:W-:Y:S01]  /*1d00*/  IMAD.U32 R5, RZ, RZ, UR8 ;  /* 0x00000008ff057e24 */ /* 0x000fe2000f8e00ff */
[----:B------:R-:W-:Y:S01]  /*1d10*/  SHF.L.U32 R4, R7, 0x1f, RZ ;  /* 0x0000001f07047819 */ /* 0x000fe200000006ff */
[----:B0-----:R-:W-:-:S06]  /*1d20*/  ULEA UR4, UR5, UR4, 0x18 ;  /* 0x0000000405047291 */ /* 0x001fcc000f8ec03f */
[----:B------:R-:W-:-:S04]  /*1d30*/  IMAD.U32 R6, RZ, RZ, UR4 ;  /* 0x00000004ff067e24 */ /* 0x000fc8000f8e00ff */
[----:B------:R-:W-:-:S04]  /*1d40*/  IMAD R5, R5, 0x8, R6 ;  /* 0x0000000805057824 */ /* 0x000fc800078e0206 */
[----:B------:R0:W1:Y:S01]  /*1d50*/  SYNCS.PHASECHK.TRANS64.TRYWAIT P1, [R5+URZ], R4 ;  /* 0x00000004050075a7 */ /* 0x000062000802017f */
[----:B------:R-:W-:Y:S05]  /*1d60*/  @!P0 BRA `(.L_x_25) ;  /* 0x0000000000048947 */ /* 0x000fea0003800000 */
[----:B------:R-:W-:Y:S01]  /*1d70*/  BPT.TRAP 0x1 ;  /* 0x000000040000795c */ /* 0x000fe20000300000 */
.L_x_25:
[----:B-1----:R-:W-:Y:S05]  /*1d80*/  @P1 BRA `(.L_x_26) ;  /* 0x0000000000081947 */ /* 0x002fea0003800000 */
[----:B------:R-:W1:Y:S02]  /*1d90*/  SYNCS.PHASECHK.TRANS64.TRYWAIT P1, [R5+URZ], R4 ;  /* 0x00000004050075a7 */ /* 0x000e64000802017f */
[----:B-1----:R-:W-:Y:S05]  /*1da0*/  @!P1 BRA `(.L_x_27) ;  /* 0x0000004c00f89947 */ /* 0x002fea0003800000 */
.L_x_26:
[----:B------:R-:W-:Y:S01]  /*1db0*/  ULEA UR4, UR8, UR45, 0x8 ;  /* 0x0000002d08047291 */ /* 0x000fe2000f8e403f */
[----:B------:R-:W-:Y:S01]  /*1dc0*/  WARPGROUP.ARRIVE ;  /* 0x00000000000079c5 */ /* 0x000fe20000000000 */
[----:B------:R-:W-:Y:S01]  /*1dd0*/  ULEA UR6, UR8, UR9, 0x7 ;  /* 0x0000000908067291 */ /* 0x000fe2000f8e383f */
[----:B------:R-:W-:Y:S01]  /*1de0*/  UMOV UR5, 0xc0000010 ;  /* 0xc000001000057882 */ /* 0x000fe20000000000 */
[----:B------:R-:W-:-:S07]  /*1df0*/  UMOV UR7, 0xc0000010 ;  /* 0xc000001000077882 */ /* 0x000fce0000000000 */
[----:B------:R-:W-:Y:S03]  /*1e00*/  IGMMA.64x64x32.S8.S8 R24, gdesc[UR4], R24, gsb0 ;  /* 0x01e00000041879f1 */ /* 0x000fe60008041018 */
[----:B------:R-:W-:Y:S02]  /*1e10*/  WARPGROUP.DEPBAR.LE gsb0, 0x0 ;  /* 0x00008000000079c5 */ /* 0x000fe40000010000 */
[----:B------:R-:W-:Y:S05]  /*1e20*/  @!P0 BRA `(.L_x_28) ;  /* 0x0000000000048947 */ /* 0x000fea0003800000 */
[----:B------:R-:W-:Y:S01]  /*1e30*/  BPT.TRAP 0x1 ;  /* 0x000000040000795c */ /* 0x000fe20000300000 */
.L_x_28:
[----:B------:R-:W-:-:S13]  /*1e40*/  ISETP.NE.AND P1, PT, R67, RZ, PT ;  /* 0x000000ff4300720c */ /* 0x000fda0003f25270 */
[----:B01----:R-:W-:-:S04]  /*1e50*/  @P1 IMAD R4, R3, 0x8, R6 ;  /* 0x0000000803041824 */ /* 0x003fc800078e0206 */
[----:B------:R-:W-:-:S05]  /*1e60*/  @P1 VIADD R4, R4, 0x128 ;  /* 0x0000012804041836 */ /* 0x000fca0000000000 */
[----:B------:R-:W-:-:S04]  /*1e70*/  @P1 PRMT R4, R19, 0x654, R4 ;  /* 0x0000065413041816 */ /* 0x000fc80000000004 */
[----:B------:R0:W-:Y:S01]  /*1e80*/  @P1 SYNCS.ARRIVE.TRANS64.RED.A1T0 RZ, [R4+URZ], RZ ;  /* 0x000000ff04ff19a7 */ /* 0x0001e2000810043f */
[----:B------:R-:W-:-:S13]  /*1e90*/  ISETP.GT.U32.AND P1, PT, R18, 0x1, PT ;  /* 0x000000011200780c */ /* 0x000fda0003f24070 */
[----:B0-----:R-:W-:Y:S05]  /*1ea0*/  @P1 BRA `(.L_x_29) ;  /* 0x0000000000041947 */ /* 0x001fea0003800000 */
[----:B------:R-:W-:Y:S01]  /*1eb0*/  BPT.TRAP 0x1 ;  /* 0x000000040000795c */ /* 0x000fe20000300000 */
.L_x_29:
[----:B------:R-:W-:Y:S01]  /*1ec0*/  UIADD3 UR8, UR8, 0x1, URZ ;  /* 0x0000000108087890 */ /* 0x000fe2000fffe03f */
[C---:B------:R-:W-:Y:S01]  /*1ed0*/  ISETP.GT.AND P2, PT, R0.reuse, 0x1, PT ;  /* 0x000000010000780c */ /* 0x040fe20003f44270 */
[----:B------:R-:W-:Y:S02]  /*1ee0*/  VIADD R3, R3, 0x1 ;  /* 0x0000000103037836 */ /* 0x000fe40000000000 */
[----:B------:R-:W-:Y:S01]  /*1ef0*/  UISETP.NE.AND UP0, UPT, UR8, 0x25, UPT ;  /* 0x000000250800788c */ /* 0x000fe2000bf05270 */
[----:B------:R-:W-:Y:S02]  /*1f00*/  VIADD R0, R0, 0xffffffff ;  /* 0xffffffff00007836 */ /* 0x000fe40000000000 */
[C---:B------:R-:W-:Y:S01]  /*1f10*/  ISETP.NE.AND P1, PT, R3.reuse, 0x25, PT ;  /* 0x000000250300780c */ /* 0x040fe20003f25270 */
[----:B------:R-:W-:Y:S02]  /*1f20*/  USEL UR4, URZ, 0x1, UP0 ;  /* 0x000000013f047887 */ /* 0x000fe40008000000 */
[----:B------:R-:W-:Y:S01]  /*1f30*/  USEL UR8, UR8, URZ, UP0 ;  /* 0x0000003f08087287 */ /* 0x000fe20008000000 */
[----:B------:R-:W-:-:S03]  /*1f40*/  SEL R3, R3, RZ, P1 ;  /* 0x000000ff03037207 */ /* 0x000fc60000800000 */
[----:B------:R-:W-:Y:S01]  /*1f50*/  LOP3.LUT R7, R7, UR4, RZ, 0x3c, !PT ;  /* 0x0000000407077c12 */ /* 0x000fe2000f8e3cff */
[----:B------:R-:W-:Y:S07]  /*1f60*/  @P2 BRA `(.L_x_30) ;  /* 0xfffffffc00542947 */ /* 0x000fee000383ffff */
.L_x_23:
[----:B01----:R-:W0:Y:S02]  /*1f70*/  LDC R0, c[0x0][0x28c] ;  /* 0x0000a300ff007b82 */ /* 0x003e240000000800 */
[----:B0-----:R-:W-:-:S13]  /*1f80*/  ISETP.GE.AND P1, PT, R0, 0x1, PT ;  /* 0x000000010000780c */ /* 0x001fda0003f26270 */
[----:B------:R-:W-:Y:S05]  /*1f90*/  @!P1 BRA `(.L_x_31) ;  /* 0x0000000000509947 */ /* 0x000fea0003800000 */
[----:B------:R-:W-:Y:S05]  /*1fa0*/  @!P0 BRA `(.L_x_32) ;  /* 0x0000000000048947 */ /* 0x000fea0003800000 */
[----:B------:R-:W-:Y:S01]  /*1fb0*/  BPT.TRAP 0x1 ;  /* 0x000000040000795c */ /* 0x000fe20000300000 */
.L_x_32:
[----:B------:R-:W-:Y:S01]  /*1fc0*/  ISETP.NE.AND P1, PT, R67, RZ, PT ;  /* 0x000000ff4300720c */ /* 0x000fe20003f25270 */
[----:B------:R-:W-:Y:S01]  /*1fd0*/  BSSY B0, `(.L_x_33) ;  /* 0x000000e000007945 */ /* 0x000fe20003800000 */
[----:B------:R-:W-:-:S11]  /*1fe0*/  ISETP.GT.U32.AND P0, PT, R18, 0x1, PT ;  /* 0x000000011200780c */ /* 0x000fd60003f04070 */
[----:B------:R-:W-:Y:S05]  /*1ff0*/  @!P1 BRA `(.L_x_34) ;  /* 0x00000000002c9947 */ /* 0x000fea0003800000 */
[----:B------:R-:W-:-:S04]  /*2000*/  UIADD3 UR6, UR44, UR41, URZ ;  /* 0x000000292c067290 */ /* 0x000fc8000fffe03f */
[----:B------:R-:W-:-:S04]  /*2010*/  UIMAD.WIDE.U32 UR4, UR6, -0x45306eb3, URZ ;  /* 0xbacf914d060478a5 */ /* 0x000fc8000f8e003f */
[----:B------:R-:W-:-:S04]  /*2020*/  UIADD3 UR4, UR6, -UR5, URZ ;  /* 0x8000000506047290 */ /* 0x000fc8000fffe03f */
[----:B------:R-:W-:-:S04]  /*2030*/  ULEA.HI UR4, UR4, UR5, URZ, 0x1f ;  /* 0x0000000504047291 */ /* 0x000fc8000f8ff83f */
[----:B------:R-:W-:-:S04]  /*2040*/  USHF.R.U32.HI UR4, URZ, 0x5, UR4 ;  /* 0x000000053f047899 */ /* 0x000fc80008011604 */
[----:B------:R-:W-:-:S06]  /*2050*/  UIMAD UR4, UR4, -0x25, UR6 ;  /* 0xffffffdb040478a4 */ /* 0x000fcc000f8e0206 */
[----:B------:R-:W-:-:S04]  /*2060*/  IMAD.U32 R3, RZ, RZ, UR4 ;  /* 0x00000004ff037e24 */ /* 0x000fc8000f8e00ff */
[----:B------:R-:W-:-:S04]  /*2070*/  IMAD R0, R3, 0x8, R6 ;  /* 0x0000000803007824 */ /* 0x000fc800078e0206 */
[----:B------:R-:W-:-:S05]  /*2080*/  VIADD R0, R0, 0x128 ;  /* 0x0000012800007836 */ /* 0x000fca0000000000 */
[----:B------:R-:W-:-:S04]  /*2090*/  PRMT R0, R19, 0x654, R0 ;  /* 0x0000065413007816 */ /* 0x000fc80000000000 */
[----:B------:R0:W-:Y:S03]  /*20a0*/  SYNCS.ARRIVE.TRANS64.RED.A1T0 RZ, [R0+URZ], RZ ;  /* 0x000000ff00ff79a7 */ /* 0x0001e6000810043f */
.L_x_34:
[----:B------:R-:W-:Y:S05]  /*20b0*/  BSYNC B0 ;  /* 0x0000000000007941 */ /* 0x000fea0003800000 */
.L_x_33:
[----:B------:R-:W-:Y:S05]  /*20c0*/  @P0 BRA `(.L_x_31) ;  /* 0x0000000000040947 */ /* 0x000fea0003800000 */
[----:B------:R-:W-:Y:S01]  /*20d0*/  BPT.TRAP 0x1 ;  /* 0x000000040000795c */ /* 0x000fe20000300000 */
.L_x_31:
[----:B------:R-:W-:Y:S01]  /*20e0*/  UISETP.GE.U32.AND UP1, UPT, UR43, 0x25, UPT ;  /* 0x000000252b00788c */ /* 0x000fe2000bf26070 */
[----:B------:R-:W-:Y:S01]  /*20f0*/  IMAD.SHL.U32 R3, R68, 0x40, RZ ;  /* 0x0000004044037824 */ /* 0x000fe200078e00ff */
[----:B------:R-:W-:Y:S01]  /*2100*/  UIADD3 UR41, UR43, UR41, URZ ;  /* 0x000000292b297290 */ /* 0x000fe2000fffe03f */
[----:B------:R-:W-:Y:S01]  /*2110*/  IMAD.SHL.U32 R11, R69, 0x80, RZ ;  /* 0x00000080450b7824 */ /* 0x000fe200078e00ff */
[----:B------:R-:W-:Y:S01]  /*2120*/  ULDC UR7, c[0x0][0x288] ;  /* 0x0000a20000077ab9 */ /* 0x000fe20000000800 */
[----:B0-----:R-:W-:Y:S01]  /*2130*/  IMAD.MOV.U32 R0, RZ, RZ, -0x1 ;  /* 0xffffffffff007424 */ /* 0x001fe200078e00ff */
[----:B------:R-:W-:Y:S01]  /*2140*/  UISETP.GT.U32.AND UP0, UPT, UR41, 0x24, UPT ;  /* 0x000000242900788c */ /* 0x000fe2000bf04070 */
[----:B------:R-:W-:-:S03]  /*2150*/  ISETP.GE.AND P0, PT, R3, UR7, PT ;  /* 0x0000000703007c0c */ /* 0x000fc6000bf06270 */
[----:B------:R-:W-:Y:S02]  /*2160*/  UISETP.LT.U32.AND UP0, UPT, UR43, 0x25, UP0 ;  /* 0x000000252b00788c */ /* 0x000fe40008701070 */
[----:B------:R-:W-:Y:S02]  /*2170*/  @UP1 UIMAD.WIDE.U32 UR4, UR41, -0x45306eb3, URZ ;  /* 0xbacf914d290418a5 */ /* 0x000fe4000f8e003f */
[----:B------:R-:W-:Y:S02]  /*2180*/  USEL UR6, URZ, 0x1, !UP0 ;  /* 0x000000013f067887 */ /* 0x000fe4000c000000 */
[----:B------:R-:W-:Y:S02]  /*2190*/  @UP1 UIADD3 UR4, UR41, -UR5, URZ ;  /* 0x8000000529041290 */ /* 0x000fe4000fffe03f */
[----:B------:R-:W-:Y:S02]  /*21a0*/  ULOP3.LUT UR40, UR40, UR6, URZ, 0x3c, !UPT ;  /* 0x0000000628287292 */ /* 0x000fe4000f8e3c3f */
[----:B------:R-:W-:-:S03]  /*21b0*/  @UP1 ULEA.HI UR4, UR4, UR5, URZ, 0x1f ;  /* 0x0000000504041291 */ /* 0x000fc6000f8ff83f */
[----:B------:R-:W-:Y:S01]  /*21c0*/  ULDC UR5, c[0x0][0x284] ;  /* 0x0000a10000057ab9 */ /* 0x000fe20000000800 */
[----:B------:R-:W-:Y:S01]  /*21d0*/  @UP1 USHF.R.U32.HI UR4, URZ, 0x5, UR4 ;  /* 0x000000053f041899 */ /* 0x000fe20008011604 */
[----:B------:R-:W-:-:S03]  /*21e0*/  ISETP.GE.OR P0, PT, R11, UR5, P0 ;  /* 0x000000050b007c0c */ /* 0x000fc60008706670 */
[----:B------:R-:W-:-:S10]  /*21f0*/  @UP1 ULOP3.LUT UR40, UR40, 0x1, UR4, 0x78, !UPT ;  /* 0x0000000128281892 */ /* 0x000fd4000f8e7804 */
[----:B------:R-:W-:Y:S05]  /*2200*/  @P0 BRA `(.L_x_35) ;  /* 0x0000001c003c0947 */ /* 0x000fea0003800000 */
[----:B------:R-:W0:Y:S01]  /*2210*/  LDC.64 R12, c[0x0][0x5c8] ;  /* 0x00017200ff0c7b82 */ /* 0x000e220000000a00 */
[----:B------:R-:W-:Y:S01]  /*2220*/  SHF.R.S32.HI R10, RZ, 0x1f, R66 ;  /* 0x0000001fff0a7819 */ /* 0x000fe20000011442 */
[----:B------:R-:W-:Y:S01]  /*2230*/  ULDC.64 UR4, c[0x0][0x5d0] ;  /* 0x0001740000047ab9 */ /* 0x000fe20000000a00 */
[----:B------:R-:W-:Y:S01]  /*2240*/  LOP3.LUT R8, R3, 0x6, R60, 0xf8, !PT ;  /* 0x0000000603087812 */ /* 0x000fe200078ef83c */
[----:B------:R-:W-:Y:S01]  /*2250*/  IMAD.WIDE R14, R69, 0x80, R22 ;  /* 0x00000080450e7825 */ /* 0x000fe200078e0216 */
[----:B------:R-:W-:Y:S02]  /*2260*/  BSSY B0, `(.L_x_35) ;  /* 0x00001c9000007945 */ /* 0x000fe40003800000 */
[----:B------:R-:W-:Y:S01]  /*2270*/  SHF.R.S32.HI R9, RZ, 0x1f, R8 ;  /* 0x0000001fff097819 */ /* 0x000fe20000011408 */
[----:B------:R-:W-:Y:S02]  /*2280*/  IMAD R5, R10, UR4, RZ ;  /* 0x000000040a057c24 */ /* 0x000fe4000f8e02ff */
[----:B------:R-:W-:-:S02]  /*2290*/  IMAD.IADD R68, R64, 0x1, -R11 ;  /* 0x0000000140447824 */ /* 0x000fc400078e0a0b */
[C---:B------:R-:W-:Y:S02]  /*22a0*/  IMAD R7, R66.reuse, UR5, R5 ;  /* 0x0000000542077c24 */ /* 0x040fe4000f8e0205 */
[----:B------:R-:W-:Y:S01]  /*22b0*/  IMAD.WIDE.U32 R4, R66, UR4, R8 ;  /* 0x0000000442047c25 */ /* 0x000fe2000f8e0008 */
[----:B------:R-:W-:-:S03]  /*22c0*/  ULDC.64 UR4, c[0x0][0x5c0] ;  /* 0x0001700000047ab9 */ /* 0x000fc60000000a00 */
[----:B------:R-:W-:Y:S02]  /*22d0*/  IMAD.IADD R5, R5, 0x1, R7 ;  /* 0x0000000105057824 */ /* 0x000fe400078e0207 */
[----:B------:R-:W-:Y:S02]  /*22e0*/  IMAD.IADD R74, R58, 0x1, -R3 ;  /* 0x000000013a4a7824 */ /* 0x000fe400078e0a03 */
[-C--:B0-----:R-:W-:Y:S02]  /*22f0*/  IMAD R6, R15, R12.reuse, RZ ;  /* 0x0000000c0f067224 */ /* 0x081fe400078e02ff */
[----:B------:R-:W-:-:S04]  /*2300*/  IMAD.WIDE.U32 R4, R14, R12, R4 ;  /* 0x0000000c0e047225 */ /* 0x000fc800078e0004 */
[----:B------:R-:W-:Y:S01]  /*2310*/  IMAD R7, R14, R13, R6 ;  /* 0x0000000d0e077224 */ /* 0x000fe200078e0206 */
[----:B------:R-:W-:-:S04]  /*2320*/  IADD3 R6, P0, R4, UR4, RZ ;  /* 0x0000000404067c10 */ /* 0x000fc8000ff1e0ff */
[----:B------:R-:W-:Y:S02]  /*2330*/  IADD3.X R7, R5, UR5, R7, P0, !PT ;  /* 0x0000000505077c10 */ /* 0x000fe400087fe407 */
[----:B-----5:R-:W-:Y:S02]  /*2340*/  ISETP.NE.AND P0, PT, R57, RZ, PT ;  /* 0x000000ff3900720c */ /* 0x020fe40003f05270 */
[----:B------:R-:W-:-:S04]  /*2350*/  LEA R4, P1, R12, R6, 0x3 ;  /* 0x000000060c047211 */ /* 0x000fc800078218ff */
[----:B------:R-:W-:-:S07]  /*2360*/  LEA.HI.X R5, R12, R7, R13, 0x3, P1 ;  /* 0x000000070c057211 */ /* 0x000fce00008f1c0d */
[----:B------:R-:W-:Y:S05]  /*2370*/  @!P0 BRA `(.L_x_36) ;  /* 0x00000014001c8947 */ /* 0x000fea0003800000 */
[----:B------:R-:W0:Y:S01]  /*2380*/  LDC.64 R70, c[0x0][0x5b0] ;  /* 0x00016c00ff467b82 */ /* 0x000e220000000a00 */
[----:B------:R-:W-:Y:S01]  /*2390*/  ULDC.64 UR4, c[0x0][0x5b8] ;  /* 0x00016e0000047ab9 */ /* 0x000fe20000000a00 */
[----:B------:R-:W-:Y:S01]  /*23a0*/  ISETP.GE.AND P1, PT, R74, 0x1, PT ;  /* 0x000000014a00780c */ /* 0x000fe20003f26270 */
[----:B------:R-:W-:Y:S01]  /*23b0*/  IMAD R3, R10, UR4, RZ ;  /* 0x000000040a037c24 */ /* 0x000fe2000f8e02ff */
[----:B------:R-:W-:Y:S01]  /*23c0*/  BSSY B1, `(.L_x_37) ;  /* 0x0000010000017945 */ /* 0x000fe20003800000 */
[----:B------:R-:W-:Y:S01]  /*23d0*/  IMAD.WIDE.U32 R20, R66, UR4, R8 ;  /* 0x0000000442147c25 */ /* 0x000fe2000f8e0008 */
[----:B------:R-:W-:Y:S02]  /*23e0*/  ISETP.LT.OR P2, PT, R68, 0x1, !P1 ;  /* 0x000000014400780c */ /* 0x000fe40004f41670 */
[----:B------:R-:W1:Y:S01]  /*23f0*/  LDC.64 R72, c[0x0][0x5a8] ;  /* 0x00016a00ff487b82 */ /* 0x000e620000000a00 */
[----:B------:R-:W-:Y:S02]  /*2400*/  IMAD R3, R66, UR5, R3 ;  /* 0x0000000542037c24 */ /* 0x000fe4000f8e0203 */
[----:B------:R-:W-:-:S02]  /*2410*/  IMAD.MOV.U32 R10, RZ, RZ, R20 ;  /* 0x000000ffff0a7224 */ /* 0x000fc400078e0014 */
[----:B------:R-:W-:Y:S02]  /*2420*/  IMAD.IADD R11, R21, 0x1, R3 ;  /* 0x00000001150b7824 */ /* 0x000fe400078e0203 */
[-C--:B0-----:R-:W-:Y:S01]  /*2430*/  IMAD R3, R15, R70.reuse, RZ ;  /* 0x000000460f037224 */ /* 0x081fe200078e02ff */
[----:B------:R-:W-:Y:S01]  /*2440*/  SHF.L.U64.HI R13, R70, 0x3, R71 ;  /* 0x00000003460d7819 */ /* 0x000fe20000010247 */
[----:B------:R-:W-:-:S04]  /*2450*/  IMAD.WIDE.U32 R8, R14, R70, R10 ;  /* 0x000000460e087225 */ /* 0x000fc800078e000a */
[----:B------:R-:W-:Y:S01]  /*2460*/  IMAD R69, R14, R71, R3 ;  /* 0x000000470e457224 */ /* 0x000fe200078e0203 */
[----:B-1----:R-:W-:Y:S01]  /*2470*/  IADD3 R8, P0, R8, R72, RZ ;  /* 0x0000004808087210 */ /* 0x002fe20007f1e0ff */
[----:B------:R-:W-:-:S03]  /*2480*/  IMAD.SHL.U32 R12, R70, 0x8, RZ ;  /* 0x00000008460c7824 */ /* 0x000fc600078e00ff */
[----:B------:R-:W-:Y:S01]  /*2490*/  IADD3.X R9, R73, R9, R69, P0, !PT ;  /* 0x0000000949097210 */ /* 0x000fe200007fe445 */
[----:B------:R-:W-:Y:S08]  /*24a0*/  @P2 BRA `(.L_x_38) ;  /* 0x0000000000042947 */ /* 0x000ff00003800000 */
[----:B------:R0:W5:Y:S02]  /*24b0*/  LDG.E.U8 R65, desc[UR38][R8.64] ;  /* 0x0000002608417981 */ /* 0x000164000c1e1100 */
.L_x_38:
[----:B------:R-:W-:Y:S05]  /*24c0*/  BSYNC B1 ;  /* 0x0000000000017941 */ /* 0x000fea0003800000 */
.L_x_37:
[----:B-----5:R-:W-:Y:S01]  /*24d0*/  LOP3.LUT R3, R65, 0xffff, RZ, 0xc0, !PT ;  /* 0x0000ffff41037812 */ /* 0x020fe200078ec0ff */
[----:B------:R-:W-:Y:S01]  /*24e0*/  IMAD.WIDE.U32 R12, R14, R70, R12 ;  /* 0x000000460e0c7225 */ /* 0x000fe200078e000c */
[----:B------:R-:W-:Y:S01]  /*24f0*/  ISETP.GE.AND P0, PT, R74, 0x2, PT ;  /* 0x000000024a00780c */ /* 0x000fe20003f06270 */
[----:B------:R-:W-:Y:S01]  /*2500*/  BSSY B1, `(.L_x_39) ;  /* 0x000000f000017945 */ /* 0x000fe20003800000 */
[----:B------:R-:W-:Y:S01]  /*2510*/  PRMT R14, R3, 0x8880, RZ ;  /* 0x00008880030e7816 */ /* 0x000fe200000000ff */
[----:B------:R-:W-:Y:S01]  /*2520*/  IMAD.IADD R3, R69, 0x1, R13 ;  /* 0x0000000145037824 */ /* 0x000fe200078e020d */
[----:B------:R-:W-:Y:S02]  /*2530*/  IADD3 R10, P3, P4, R20, R72, R12 ;  /* 0x00000048140a7210 */ /* 0x000fe40007c7e00c */
[----:B------:R-:W-:Y:S01]  /*2540*/  ISETP.LT.OR P1, PT, R68, 0x9, !P1 ;  /* 0x000000094400780c */ /* 0x000fe20004f21670 */
[----:B------:R-:W-:Y:S01]  /*2550*/  IMAD.MOV.U32 R12, RZ, RZ, R14 ;  /* 0x000000ffff0c7224 */ /* 0x000fe200078e000e */
[----:B------:R-:W-:-:S02]  /*2560*/  IADD3.X R11, R11, R73, R3, P3, P4 ;  /* 0x000000490b0b7210 */ /* 0x000fc40001fe8403 */
[----:B------:R-:W-:Y:S01]  /*2570*/  ISETP.LT.OR P3, PT, R68, 0x1, !P0 ;  /* 0x000000014400780c */ /* 0x000fe20004761670 */
[----:B------:R-:W-:-:S04]  /*2580*/  IMAD R3, R12, R57, RZ ;  /* 0x000000390c037224 */ /* 0x000fc800078e02ff */
[----:B------:R-:W-:-:S05]  /*2590*/  @!P2 IMAD R13, R24, R56, R3 ;  /* 0x00000038180da224 */ /* 0x000fca00078e0203 */
[----:B------:R1:W-:Y:S03]  /*25a0*/  @!P2 STG.E.U8 desc[UR38][R6.64], R13 ;  /* 0x0000000d0600a986 */ /* 0x0003e6000c101126 */
[----:B------:R-:W-:Y:S05]  /*25b0*/  @P3 BRA `(.L_x_40) ;  /* 0x00000000000c3947 */ /* 0x000fea0003800000 */
[----:B------:R-:W2:Y:S02]  /*25c0*/  LDG.E.U8 R65, desc[UR38][R8.64+0x1] ;  /* 0x0000012608417981 */ /* 0x000ea4000c1e1100 */
[----:B--2---:R-:W-:-:S05]  /*25d0*/  PRMT R12, R65, 0x8880, RZ ;  /* 0x00008880410c7816 */ /* 0x004fca00000000ff */
[----:B------:R-:W-:-:S07]  /*25e0*/  IMAD R3, R12, R57, RZ ;  /* 0x000000390c037224 */ /* 0x000fce00078e02ff */
.L_x_40:
[----:B------:R-:W-:Y:S05]  /*25f0*/  BSYNC B1 ;  /* 0x0000000000017941 */ /* 0x000fea0003800000 */
.L_x_39:
[----:B------:R-:W-:Y:S01]  /*2600*/  @!P3 IMAD R25, R25, R56, R3 ;  /* 0x000000381919b224 */ /* 0x000fe200078e0203 */
[----:B------:R-:W-:Y:S04]  /*2610*/  BSSY B1, `(.L_x_41) ;  /* 0x0000006000017945 */ /* 0x000fe80003800000 */
[----:B------:R2:W-:Y:S01]  /*2620*/  @!P3 STG.E.U8 desc[UR38][R6.64+0x1], R25 ;  /* 0x000001190600b986 */ /* 0x0005e2000c101126 */
[----:B------:R-:W-:Y:S05]  /*2630*/  @P1 BRA `(.L_x_42) ;  /* 0x00000000000c1947 */ /* 0x000fea0003800000 */
[----:B------:R-:W3:Y:S02]  /*2640*/  LDG.E.U8 R65, desc[UR38][R10.64] ;  /* 0x000000260a417981 */ /* 0x000ee4000c1e1100 */
[----:B---3--:R-:W-:-:S05]  /*2650*/  PRMT R12, R65, 0x8880, RZ ;  /* 0x00008880410c7816 */ /* 0x008fca00000000ff */
[----:B------:R-:W-:-:S07]  /*2660*/  IMAD R3, R12, R57, RZ ;  /* 0x000000390c037224 */ /* 0x000fce00078e02ff */
.L_x_42:
[----:B------:R-:W-:Y:S05]  /*2670*/  BSYNC B1 ;  /* 0x0000000000017941 */ /* 0x000fea0003800000 */
.L_x_41:
[----:B------:R-:W-:Y:S01]  /*2680*/  ISETP.LT.OR P0, PT, R68, 0x9, !P0 ;  /* 0x000000094400780c */ /* 0x000fe20004701670 */
[----:B-1----:R-:W-:Y:S01]  /*2690*/  @!P1 IMAD R13, R26, R56, R3 ;  /* 0x000000381a0d9224 */ /* 0x002fe200078e0203 */
[C---:B------:R-:W-:Y:S01]  /*26a0*/  ISETP.GE.AND P3, PT, R74.reuse, 0x9, PT ;  /* 0x000000094a00780c */ /* 0x040fe20003f66270 */
[----:B------:R-:W-:Y:S01]  /*26b0*/  BSSY B1, `(.L_x_43) ;  /* 0x000000a000017945 */ /* 0x000fe20003800000 */
[----:B------:R-:W-:Y:S02]  /*26c0*/  ISETP.GE.AND P2, PT, R74, 0xa, PT ;  /* 0x0000000a4a00780c */ /* 0x000fe40003f46270 */
[----:B------:R1:W-:Y:S01]  /*26d0*/  @!P1 STG.E.U8 desc[UR38][R4.64], R13 ;  /* 0x0000000d04009986 */ /* 0x0003e2000c101126 */
[C---:B------:R-:W-:Y:S02]  /*26e0*/  ISETP.LT.OR P4, PT, R68.reuse, 0x1, !P3 ;  /* 0x000000014400780c */ /* 0x040fe40005f81670 */
[C---:B------:R-:W-:Y:S02]  /*26f0*/  ISETP.LT.OR P1, PT, R68.reuse, 0x1, !P2 ;  /* 0x000000014400780c */ /* 0x040fe40005721670 */
[----:B------:R-:W-:-:S02]  /*2700*/  ISETP.LT.OR P3, PT, R68, 0x9, !P3 ;  /* 0x000000094400780c */ /* 0x000fc40005f61670 */
[----:B------:R-:W-:Y:S11]  /*2710*/  @P0 BRA `(.L_x_44) ;  /* 0x00000000000c0947 */ /* 0x000ff60003800000 */
[----:B------:R-:W3:Y:S02]  /*2720*/  LDG.E.U8 R65, desc[UR38][R10.64+0x1] ;  /* 0x000001260a417981 */ /* 0x000ee4000c1e1100 */
[----:B---3--:R-:W-:-:S05]  /*2730*/  PRMT R12, R65, 0x8880, RZ ;  /* 0x00008880410c7816 */ /* 0x008fca00000000ff */
[----:B------:R-:W-:-:S07]  /*2740*/  IMAD R3, R12, R57, RZ ;  /* 0x000000390c037224 */ /* 0x000fce00078e02ff */
.L_x_44:
[----:B------:R-:W-:Y:S05]  /*2750*/  BSYNC B1 ;  /* 0x0000000000017941 */ /* 0x000fea0003800000 */
.L_x_43:
[----:B------:R-:W-:Y:S01]  /*2760*/  @!P0 IMAD R27, R27, R56, R3 ;  /* 0x000000381b1b8224 */ /* 0x000fe200078e0203 */
[----:B------:R-:W-:Y:S04]  /*2770*/  BSSY B1, `(.L_x_45) ;  /* 0x0000006000017945 */ /* 0x000fe80003800000 */
[----:B------:R3:W-:Y:S01]  /*2780*/  @!P0 STG.E.U8 desc[UR38][R4.64+0x1], R27 ;  /* 0x0000011b04008986 */ /* 0x0007e2000c101126 */
[----:B------:R-:W-:Y:S05]  /*2790*/  @P4 BRA `(.L_x_46) ;  /* 0x00000000000c4947 */ /* 0x000fea0003800000 */
[----:B------:R-:W4:Y:S02]  /*27a0*/  LDG.E.U8 R65, desc[UR38][R8.64+0x8] ;  /* 0x0000082608417981 */ /* 0x000f24000c1e1100 */
[----:B----4-:R-:W-:-:S05]  /*27b0*/  PRMT R12, R65, 0x8880, RZ ;  /* 0x00008880410c7816 */ /* 0x010fca00000000ff */
[----:B------:R-:W-:-:S07]  /*27c0*/  IMAD R3, R12, R57, RZ ;  /* 0x000000390c037224 */ /* 0x000fce00078e02ff */
.L_x_46:
[----:B------:R-:W-:Y:S05]  /*27d0*/  BSYNC B1 ;  /* 0x0000000000017941 */ /* 0x000fea0003800000 */
.L_x_45:
[----:B-1----:R-:W-:Y:S01]  /*27e0*/  @!P4 IMAD R13, R28, R56, R3 ;  /* 0x000000381c0dc224 */ /* 0x002fe200078e0203 */
[----:B------:R-:W-:Y:S04]  /*27f0*/  BSSY B1, `(.L_x_47) ;  /* 0x0000006000017945 */ /* 0x000fe80003800000 */
[----:B------:R1:W-:Y:S01]  /*2800*/  @!P4 STG.E.U8 desc[UR38][R6.64+0x8], R13 ;  /* 0x0000080d0600c986 */ /* 0x0003e2000c101126 */
[----:B------:R-:W-:Y:S05]  /*2810*/  @P1 BRA `(.L_x_48) ;  /* 0x00000000000c1947 */ /* 0x000fea0003800000 */
[----:B------:R-:W4:Y:S02]  /*2820*/  LDG.E.U8 R65, desc[UR38][R8.64+0x9] ;  /* 0x0000092608417981 */ /* 0x000f24000c1e1100 */
[----:B----4-:R-:W-:-:S05]  /*2830*/  PRMT R12, R65, 0x8880, RZ ;  /* 0x00008880410c7816 */ /* 0x010fca00000000ff */
[----:B------:R-:W-:-:S07]  /*2840*/  IMAD R3, R12, R57, RZ ;  /* 0x000000390c037224 */ /* 0x000fce00078e02ff */
.L_x_48:
[----:B------:R-:W-:Y:S05]  /*2850*/  BSYNC B1 ;  /* 0x0000000000017941 */ /* 0x000fea0003800000 */
.L_x_47:
[----:B------:R-:W-:Y:S01]  /*2860*/  @!P1 IMAD R29, R29, R56, R3 ;  /* 0x000000381d1d9224 */ /* 0x000fe200078e0203 */
[----:B------:R-:W-:Y:S04]  /*2870*/  BSSY B1, `(.L_x_49) ;  /* 0x0000006000017945 */ /* 0x000fe80003800000 */
[----:B------:R4:W-:Y:S01]  /*2880*/  @!P1 STG.E.U8 desc[UR38][R6.64+0x9], R29 ;  /* 0x0000091d06009986 */ /* 0x0009e2000c101126 */
[----:B------:R-:W-:Y:S05]  /*2890*/  @P3 BRA `(.L_x_50) ;  /* 0x00000000000c3947 */ /* 0x000fea0003800000 */
[----:B------:R-:W5:Y:S02]  /*28a0*/  LDG.E.U8 R65, desc[UR38][R10.64+0x8] ;  /* 0x000008260a417981 */ /* 0x000f64000c1e1100 */
[----:B-----5:R-:W-:-:S05]  /*28b0*/  PRMT R12, R65, 0x8880, RZ ;  /* 0x00008880410c7816 */ /* 0x020fca00000000ff */
[----:B------:R-:W-:-:S07]  /*28c0*/  IMAD R3, R12, R57, RZ ;  /* 0x000000390c037224 */ /* 0x000fce00078e02ff */
.L_x_50:
[----:B------:R-:W-:Y:S05]  /*28d0*/  BSYNC B1 ;  /* 0x0000000000017941 */ /* 0x000fea0003800000 */
.L_x_49:
        /* <DEDUP_REMOVED lines=10> */
[----:B------:R-:W5:Y:S02]  /*2980*/  LDG.E.U8 R65, desc[UR38][R10.64+0x9] ;  /* 0x000009260a417981 */ /* 0x000f64000c1e1100 */
[----:B-----5:R-:W-:-:S05]  /*2990*/  PRMT R12, R65, 0x8880, RZ ;  /* 0x00008880410c7816 */ /* 0x020fca00000000ff */
[----:B------:R-:W-:-:S07]  /*29a0*/  IMAD R3, R12, R57, RZ ;  /* 0x000000390c037224 */ /* 0x000fce00078e02ff */
.L_x_52:
[----:B------:R-:W-:Y:S05]  /*29b0*/  BSYNC B1 ;  /* 0x0000000000017941 */ /* 0x000fea0003800000 */
.L_x_51:
[----:B------:R-:W-:Y:S01]  /*29c0*/  @!P2 IMAD R31, R31, R56, R3 ;  /* 0x000000381f1fa224 */ /* 0x000fe200078e0203 */
[----:B------:R-:W-:Y:S04]  /*29d0*/  BSSY B1, `(.L_x_53) ;  /* 0x0000006000017945 */ /* 0x000fe80003800000 */
[----:B------:R0:W-:Y:S01]  /*29e0*/  @!P2 STG.E.U8 desc[UR38][R4.64+0x9], R31 ;  /* 0x0000091f0400a986 */ /* 0x0001e2000c101126 */
[----:B------:R-:W-:Y:S05]  /*29f0*/  @P4 BRA `(.L_x_54) ;  /* 0x00000000000c4947 */ /* 0x000fea0003800000 */
[----:B------:R-:W5:Y:S02]  /*2a00*/  LDG.E.U8 R65, desc[UR38][R8.64+0x10] ;  /* 0x0000102608417981 */ /* 0x000f64000c1e1100 */
[----:B-----5:R-:W-:-:S05]  /*2a10*/  PRMT R12, R65, 0x8880, RZ ;  /* 0x00008880410c7816 */ /* 0x020fca00000000ff */
[----:B------:R-:W-:-:S07]  /*2a20*/  IMAD R3, R12, R57, RZ ;  /* 0x000000390c037224 */ /* 0x000fce00078e02ff */
.L_x_54:
[----:B------:R-:W-:Y:S05]  /*2a30*/  BSYNC B1 ;  /* 0x0000000000017941 */ /* 0x000fea0003800000 */
.L_x_53:
[----:B-1----:R-:W-:Y:S01]  /*2a40*/  @!P4 IMAD R13, R32, R56, R3 ;  /* 0x00000038200dc224 */ /* 0x002fe200078e0203 */
[----:B------:R-:W-:Y:S04]  /*2a50*/  BSSY B1, `(.L_x_55) ;  /* 0x0000006000017945 */ /* 0x000fe80003800000 */
[----:B------:R1:W-:Y:S01]  /*2a60*/  @!P4 STG.E.U8 desc[UR38][R6.64+0x10], R13 ;  /* 0x0000100d0600c986 */ /* 0x0003e2000c101126 */
[----:B------:R-:W-:Y:S05]  /*2a70*/  @P3 BRA `(.L_x_56) ;  /* 0x00000000000c3947 */ /* 0x000fea0003800000 */
[----:B------:R-:W5:Y:S02]  /*2a80*/  LDG.E.U8 R65, desc[UR38][R8.64+0x11] ;  /* 0x0000112608417981 */ /* 0x000f64000c1e1100 */
[----:B-----5:R-:W-:-:S05]  /*2a90*/  PRMT R12, R65, 0x8880, RZ ;  /* 0x00008880410c7816 */ /* 0x020fca00000000ff */
[----:B------:R-:W-:-:S07]  /*2aa0*/  IMAD R3, R12, R57, RZ ;  /* 0x000000390c037224 */ /* 0x000fce00078e02ff */
.L_x_56:
[----:B------:R-:W-:Y:S05]  /*2ab0*/  BSYNC B1 ;  /* 0x0000000000017941 */ /* 0x000fea0003800000 */
.L_x_55:
[----:B------:R-:W-:Y:S01]  /*2ac0*/  @!P3 IMAD R33, R33, R56, R3 ;  /* 0x000000382121b224 */ /* 0x000fe200078e0203 */
[----:B------:R-:W-:Y:S04]  /*2ad0*/  BSSY B1, `(.L_x_57) ;  /* 0x0000006000017945 */ /* 0x000fe80003800000 */
[----:B------:R0:W-:Y:S01]  /*2ae0*/  @!P3 STG.E.U8 desc[UR38][R6.64+0x11], R33 ;  /* 0x000011210600b986 */ /* 0x0001e2000c101126 */
[----:B------:R-:W-:Y:S05]  /*2af0*/  @P1 BRA `(.L_x_58) ;  /* 0x00000000000c1947 */ /* 0x000fea0003800000 */
[----:B------:R-:W5:Y:S02]  /*2b00*/  LDG.E.U8 R65, desc[UR38][R10.64+0x10] ;  /* 0x000010260a417981 */ /* 0x000f64000c1e1100 */
[----:B-----5:R-:W-:-:S05]  /*2b10*/  PRMT R12, R65, 0x8880, RZ ;  /* 0x00008880410c7816 */ /* 0x020fca00000000ff */
[----:B------:R-:W-:-:S07]  /*2b20*/  IMAD R3, R12, R57, RZ ;  /* 0x000000390c037224 */ /* 0x000fce00078e02ff */
.L_x_58:
[----:B------:R-:W-:Y:S05]  /*2b30*/  BSYNC B1 ;  /* 0x0000000000017941 */ /* 0x000fea0003800000 */
.L_x_57:
        /* <DEDUP_REMOVED lines=13> */
.L_x_60:
[----:B------:R-:W-:Y:S05]  /*2c10*/  BSYNC B1 ;  /* 0x0000000000017941 */ /* 0x000fea0003800000 */
.L_x_59:
[----:B------:R-:W-:Y:S01]  /*2c20*/  @!P0 IMAD R35, R35, R56, R3 ;  /* 0x0000003823238224 */ /* 0x000fe200078e0203 */
[----:B------:R-:W-:Y:S04]  /*2c30*/  BSSY B1, `(.L_x_61) ;  /* 0x0000006000017945 */ /* 0x000fe80003800000 */
[----:B------:R0:W-:Y:S01]  /*2c40*/  @!P0 STG.E.U8 desc[UR38][R4.64+0x11], R35 ;  /* 0x0000112304008986 */ /* 0x0001e2000c101126 */
[----:B------:R-:W-:Y:S05]  /*2c50*/  @P4 BRA `(.L_x_62) ;  /* 0x00000000000c4947 */ /* 0x000fea0003800000 */
[----:B------:R-:W5:Y:S02]  /*2c60*/  LDG.E.U8 R65, desc[UR38][R8.64+0x18] ;  /* 0x0000182608417981 */ /* 0x000f64000c1e1100 */
[----:B-----5:R-:W-:-:S05]  /*2c70*/  PRMT R12, R65, 0x8880, RZ ;  /* 0x00008880410c7816 */ /* 0x020fca00000000ff */
[----:B------:R-:W-:-:S07]  /*2c80*/  IMAD R3, R12, R57, RZ ;  /* 0x000000390c037224 */ /* 0x000fce00078e02ff */
.L_x_62:
[----:B------:R-:W-:Y:S05]  /*2c90*/  BSYNC B1 ;  /* 0x0000000000017941 */ /* 0x000fea0003800000 */
.L_x_61:
[----:B-1----:R-:W-:Y:S01]  /*2ca0*/  @!P4 IMAD R13, R36, R56, R3 ;  /* 0x00000038240dc224 */ /* 0x002fe200078e0203 */
[----:B------:R-:W-:Y:S04]  /*2cb0*/  BSSY B1, `(.L_x_63) ;  /* 0x0000006000017945 */ /* 0x000fe80003800000 */
[----:B------:R1:W-:Y:S01]  /*2cc0*/  @!P4 STG.E.U8 desc[UR38][R6.64+0x18], R13 ;  /* 0x0000180d0600c986 */ /* 0x0003e2000c101126 */
[----:B------:R-:W-:Y:S05]  /*2cd0*/  @P1 BRA `(.L_x_64) ;  /* 0x00000000000c1947 */ /* 0x000fea0003800000 */
[----:B------:R-:W5:Y:S02]  /*2ce0*/  LDG.E.U8 R65, desc[UR38][R8.64+0x19] ;  /* 0x0000192608417981 */ /* 0x000f64000c1e1100 */
[----:B-----5:R-:W-:-:S05]  /*2cf0*/  PRMT R12, R65, 0x8880, RZ ;  /* 0x00008880410c7816 */ /* 0x020fca00000000ff */
[----:B------:R-:W-:-:S07]  /*2d00*/  IMAD R3, R12, R57, RZ ;  /* 0x000000390c037224 */ /* 0x000fce00078e02ff */
.L_x_64:
[----:B------:R-:W-:Y:S05]  /*2d10*/  BSYNC B1 ;  /* 0x0000000000017941 */ /* 0x000fea0003800000 */
.L_x_63:
[----:B------:R-:W-:Y:S01]  /*2d20*/  @!P1 IMAD R37, R37, R56, R3 ;  /* 0x0000003825259224 */ /* 0x000fe200078e0203 */
[----:B------:R-:W-:Y:S04]  /*2d30*/  BSSY B1, `(.L_x_65) ;  /* 0x0000006000017945 */ /* 0x000fe80003800000 */
[----:B------:R0:W-:Y:S01]  /*2d40*/  @!P1 STG.E.U8 desc[UR38][R6.64+0x19], R37 ;  /* 0x0000192506009986 */ /* 0x0001e2000c101126 */
[----:B------:R-:W-:Y:S05]  /*2d50*/  @P3 BRA `(.L_x_66) ;  /* 0x00000000000c3947 */ /* 0x000fea0003800000 */
[----:B------:R-:W5:Y:S02]  /*2d60*/  LDG.E.U8 R65, desc[UR38][R10.64+0x18] ;  /* 0x000018260a417981 */ /* 0x000f64000c1e1100 */
[----:B-----5:R-:W-:-:S05]  /*2d70*/  PRMT R12, R65, 0x8880, RZ ;  /* 0x00008880410c7816 */ /* 0x020fca00000000ff */
[----:B------:R-:W-:-:S07]  /*2d80*/  IMAD R3, R12, R57, RZ ;  /* 0x000000390c037224 */ /* 0x000fce00078e02ff */
.L_x_66:
[----:B------:R-:W-:Y:S05]  /*2d90*/  BSYNC B1 ;  /* 0x0000000000017941 */ /* 0x000fea0003800000 */
.L_x_65:
        /* <DEDUP_REMOVED lines=13> */
.L_x_68:
[----:B------:R-:W-:Y:S05]  /*2e70*/  BSYNC B1 ;  /* 0x0000000000017941 */ /* 0x000fea0003800000 */
.L_x_67:
[----:B------:R-:W-:Y:S01]  /*2e80*/  @!P2 IMAD R39, R39, R56, R3 ;  /* 0x000000382727a224 */ /* 0x000fe200078e0203 */
[----:B------:R-:W-:Y:S04]  /*2e90*/  BSSY B1, `(.L_x_69) ;  /* 0x0000006000017945 */ /* 0x000fe80003800000 */
[----:B------:R0:W-:Y:S01]  /*2ea0*/  @!P2 STG.E.U8 desc[UR38][R4.64+0x19], R39 ;  /* 0x000019270400a986 */ /* 0x0001e2000c101126 */
[----:B------:R-:W-:Y:S05]  /*2eb0*/  @P4 BRA `(.L_x_70) ;  /* 0x00000000000c4947 */ /* 0x000fea0003800000 */
[----:B------:R-:W5:Y:S02]  /*2ec0*/  LDG.E.U8 R65, desc[UR38][R8.64+0x20] ;  /* 0x0000202608417981 */ /* 0x000f64000c1e1100 */
[----:B-----5:R-:W-:-:S05]  /*2ed0*/  PRMT R12, R65, 0x8880, RZ ;  /* 0x00008880410c7816 */ /* 0x020fca00000000ff */
[----:B------:R-:W-:-:S07]  /*2ee0*/  IMAD R3, R12, R57, RZ ;  /* 0x000000390c037224 */ /* 0x000fce00078e02ff */
.L_x_70:
[----:B------:R-:W-:Y:S05]  /*2ef0*/  BSYNC B1 ;  /* 0x0000000000017941 */ /* 0x000fea0003800000 */
.L_x_69:
[----:B-1----:R-:W-:Y:S01]  /*2f00*/  @!P4 IMAD R13, R40, R56, R3 ;  /* 0x00000038280dc224 */ /* 0x002fe200078e0203 */
[----:B------:R-:W-:Y:S04]  /*2f10*/  BSSY B1, `(.L_x_71) ;  /* 0x0000006000017945 */ /* 0x000fe80003800000 */
[----:B------:R1:W-:Y:S01]  /*2f20*/  @!P4 STG.E.U8 desc[UR38][R6.64+0x20], R13 ;  /* 0x0000200d0600c986 */ /* 0x0003e2000c101126 */
[----:B------:R-:W-:Y:S05]  /*2f30*/  @P3 BRA `(.L_x_72) ;  /* 0x00000000000c3947 */ /* 0x000fea0003800000 */
[----:B------:R-:W5:Y:S02]  /*2f40*/  LDG.E.U8 R65, desc[UR38][R8.64+0x21] ;  /* 0x0000212608417981 */ /* 0x000f64000c1e1100 */
[----:B-----5:R-:W-:-:S05]  /*2f50*/  PRMT R12, R65, 0x8880, RZ ;  /* 0x00008880410c7816 */ /* 0x020fca00000000ff */
[----:B------:R-:W-:-:S07]  /*2f60*/  IMAD R3, R12, R57, RZ ;  /* 0x000000390c037224 */ /* 0x000fce00078e02ff */
.L_x_72:
[----:B------:R-:W-:Y:S05]  /*2f70*/  BSYNC B1 ;  /* 0x0000000000017941 */ /* 0x000fea0003800000 */
.L_x_71:
[----:B------:R-:W-:Y:S01]  /*2f80*/  @!P3 IMAD R41, R41, R56, R3 ;  /* 0x000000382929b224 */ /* 0x000fe200078e0203 */
[----:B------:R-:W-:Y:S04]  /*2f90*/  BSSY B1, `(.L_x_73) ;  /* 0x0000006000017945 */ /* 0x000fe80003800000 */
[----:B------:R0:W-:Y:S01]  /*2fa0*/  @!P3 STG.E.U8 desc[UR38][R6.64+0x21], R41 ;  /* 0x000021290600b986 */ /* 0x0001e2000c101126 */
[----:B------:R-:W-:Y:S05]  /*2fb0*/  @P1 BRA `(.L_x_74) ;  /* 0x00000000000c1947 */ /* 0x000fea0003800000 */
[----:B------:R-:W5:Y:S02]  /*2fc0*/  LDG.E.U8 R65, desc[UR38][R10.64+0x20] ;  /* 0x000020260a417981 */ /* 0x000f64000c1e1100 */
[----:B-----5:R-:W-:-:S05]  /*2fd0*/  PRMT R12, R65, 0x8880, RZ ;  /* 0x00008880410c7816 */ /* 0x020fca00000000ff */
[----:B------:R-:W-:-:S07]  /*2fe0*/  IMAD R3, R12, R57, RZ ;  /* 0x000000390c037224 */ /* 0x000fce00078e02ff */
.L_x_74:
[----:B------:R-:W-:Y:S05]  /*2ff0*/  BSYNC B1 ;  /* 0x0000000000017941 */ /* 0x000fea0003800000 */
.L_x_73:
        /* <DEDUP_REMOVED lines=13> */
.L_x_76:
[----:B------:R-:W-:Y:S05]  /*30d0*/  BSYNC B1 ;  /* 0x0000000000017941 */ /* 0x000fea0003800000 */
.L_x_75:
[----:B------:R-:W-:Y:S01]  /*30e0*/  @!P0 IMAD R43, R43, R56, R3 ;  /* 0x000000382b2b8224 */ /* 0x000fe200078e0203 */
[----:B------:R-:W-:Y:S04]  /*30f0*/  BSSY B1, `(.L_x_77) ;  /* 0x0000006000017945 */ /* 0x000fe80003800000 */
[----:B------:R0:W-:Y:S01]  /*3100*/  @!P0 STG.E.U8 desc[UR38][R4.64+0x21], R43 ;  /* 0x0000212b04008986 */ /* 0x0001e2000c101126 */
[----:B------:R-:W-:Y:S05]  /*3110*/  @P4 BRA `(.L_x_78) ;  /* 0x00000000000c4947 */ /* 0x000fea0003800000 */
[----:B------:R-:W5:Y:S02]  /*3120*/  LDG.E.U8 R65, desc[UR38][R8.64+0x28] ;  /* 0x0000282608417981 */ /* 0x000f64000c1e1100 */
[----:B-----5:R-:W-:-:S05]  /*3130*/  PRMT R12, R65, 0x8880, RZ ;  /* 0x00008880410c7816 */ /* 0x020fca00000000ff */
[----:B------:R-:W-:-:S07]  /*3140*/  IMAD R3, R12, R57, RZ ;  /* 0x000000390c037224 */ /* 0x000fce00078e02ff */
.L_x_78:
[----:B------:R-:W-:Y:S05]  /*3150*/  BSYNC B1 ;  /* 0x0000000000017941 */ /* 0x000fea0003800000 */
.L_x_77:
[----:B-1----:R-:W-:Y:S01]  /*3160*/  @!P4 IMAD R13, R44, R56, R3 ;  /* 0x000000382c0dc224 */ /* 0x002fe200078e0203 */
[----:B------:R-:W-:Y:S04]  /*3170*/  BSSY B1, `(.L_x_79) ;  /* 0x0000006000017945 */ /* 0x000fe80003800000 */
[----:B------:R1:W-:Y:S01]  /*3180*/  @!P4 STG.E.U8 desc[UR38][R6.64+0x28], R13 ;  /* 0x0000280d0600c986 */ /* 0x0003e2000c101126 */
[----:B------:R-:W-:Y:S05]  /*3190*/  @P1 BRA `(.L_x_80) ;  /* 0x00000000000c1947 */ /* 0x000fea0003800000 */
[----:B------:R-:W5:Y:S02]  /*31a0*/  LDG.E.U8 R65, desc[UR38][R8.64+0x29] ;  /* 0x0000292608417981 */ /* 0x000f64000c1e1100 */
[----:B-----5:R-:W-:-:S05]  /*31b0*/  PRMT R12, R65, 0x8880, RZ ;  /* 0x00008880410c7816 */ /* 0x020fca00000000ff */
[----:B------:R-:W-:-:S07]  /*31c0*/  IMAD R3, R12, R57, RZ ;  /* 0x000000390c037224 */ /* 0x000fce00078e02ff */
.L_x_80:
[----:B------:R-:W-:Y:S05]  /*31d0*/  BSYNC B1 ;  /* 0x0000000000017941 */ /* 0x000fea0003800000 */
.L_x_79:
[----:B------:R-:W-:Y:S01]  /*31e0*/  @!P1 IMAD R45, R45, R56, R3 ;  /* 0x000000382d2d9224 */ /* 0x000fe200078e0203 */
[----:B------:R-:W-:Y:S04]  /*31f0*/  BSSY B1, `(.L_x_81) ;  /* 0x0000006000017945 */ /* 0x000fe80003800000 */
[----:B------:R0:W-:Y:S01]  /*3200*/  @!P1 STG.E.U8 desc[UR38][R6.64+0x29], R45 ;  /* 0x0000292d06009986 */ /* 0x0001e2000c101126 */
[----:B------:R-:W-:Y:S05]  /*3210*/  @P3 BRA `(.L_x_82) ;  /* 0x00000000000c3947 */ /* 0x000fea0003800000 */
[----:B------:R-:W5:Y:S02]  /*3220*/  LDG.E.U8 R65, desc[UR38][R10.64+0x28] ;  /* 0x000028260a417981 */ /* 0x000f64000c1e1100 */
[----:B-----5:R-:W-:-:S05]  /*3230*/  PRMT R12, R65, 0x8880, RZ ;  /* 0x00008880410c7816 */ /* 0x020fca00000000ff */
[----:B------:R-:W-:-:S07]  /*3240*/  IMAD R3, R12, R57, RZ ;  /* 0x000000390c037224 */ /* 0x000fce00078e02ff */
.L_x_82:
[----:B------:R-:W-:Y:S05]  /*3250*/  BSYNC B1 ;  /* 0x0000000000017941 */ /* 0x000fea0003800000 */
.L_x_81:
        /* <DEDUP_REMOVED lines=13> */
.L_x_84:
[----:B------:R-:W-:Y:S05]  /*3330*/  BSYNC B1 ;  /* 0x0000000000017941 */ /* 0x000fea0003800000 */
.L_x_83:
[----:B------:R-:W-:Y:S01]  /*3340*/  @!P2 IMAD R47, R47, R56, R3 ;  /* 0x000000382f2fa224 */ /* 0x000fe200078e0203 */
[----:B------:R-:W-:Y:S04]  /*3350*/  BSSY B1, `(.L_x_85) ;  /* 0x0000006000017945 */ /* 0x000fe80003800000 */
[----:B------:R0:W-:Y:S01]  /*3360*/  @!P2 STG.E.U8 desc[UR38][R4.64+0x29], R47 ;  /* 0x0000292f0400a986 */ /* 0x0001e2000c101126 */
[----:B------:R-:W-:Y:S05]  /*3370*/  @P4 BRA `(.L_x_86) ;  /* 0x00000000000c4947 */ /* 0x000fea0003800000 */
[----:B------:R-:W5:Y:S02]  /*3380*/  LDG.E.U8 R65, desc[UR38][R8.64+0x30] ;  /* 0x0000302608417981 */ /* 0x000f64000c1e1100 */
[----:B-----5:R-:W-:-:S05]  /*3390*/  PRMT R12, R65, 0x8880, RZ ;  /* 0x00008880410c7816 */ /* 0x020fca00000000ff */
[----:B------:R-:W-:-:S07]  /*33a0*/  IMAD R3, R12, R57, RZ ;  /* 0x000000390c037224 */ /* 0x000fce00078e02ff */
.L_x_86:
[----:B------:R-:W-:Y:S05]  /*33b0*/  BSYNC B1 ;  /* 0x0000000000017941 */ /* 0x000fea0003800000 */
.L_x_85:
[----:B-1----:R-:W-:Y:S01]  /*33c0*/  @!P4 IMAD R13, R48, R56, R3 ;  /* 0x00000038300dc224 */ /* 0x002fe200078e0203 */
[----:B------:R-:W-:Y:S04]  /*33d0*/  BSSY B1, `(.L_x_87) ;  /* 0x0000006000017945 */ /* 0x000fe80003800000 */
[----:B------:R1:W-:Y:S01]  /*33e0*/  @!P4 STG.E.U8 desc[UR38][R6.64+0x30], R13 ;  /* 0x0000300d0600c986 */ /* 0x0003e2000c101126 */
[----:B------:R-:W-:Y:S05]  /*33f0*/  @P3 BRA `(.L_x_88) ;  /* 0x00000000000c3947 */ /* 0x000fea0003800000 */
[----:B------:R-:W5:Y:S02]  /*3400*/  LDG.E.U8 R65, desc[UR38][R8.64+0x31] ;  /* 0x0000312608417981 */ /* 0x000f64000c1e1100 */
[----:B-----5:R-:W-:-:S05]  /*3410*/  PRMT R12, R65, 0x8880, RZ ;  /* 0x00008880410c7816 */ /* 0x020fca00000000ff */
[----:B------:R-:W-:-:S07]  /*3420*/  IMAD R3, R12, R57, RZ ;  /* 0x000000390c037224 */ /* 0x000fce00078e02ff */
.L_x_88:
[----:B------:R-:W-:Y:S05]  /*3430*/  BSYNC B1 ;  /* 0x0000000000017941 */ /* 0x000fea0003800000 */
.L_x_87:
[----:B------:R-:W-:Y:S01]  /*3440*/  @!P3 IMAD R49, R49, R56, R3 ;  /* 0x000000383131b224 */ /* 0x000fe200078e0203 */
[----:B------:R-:W-:Y:S04]  /*3450*/  BSSY B1, `(.L_x_89) ;  /* 0x0000006000017945 */ /* 0x000fe80003800000 */
[----:B------:R0:W-:Y:S01]  /*3460*/  @!P3 STG.E.U8 desc[UR38][R6.64+0x31], R49 ;  /* 0x000031310600b986 */ /* 0x0001e2000c101126 */
[----:B------:R-:W-:Y:S05]  /*3470*/  @P1 BRA `(.L_x_90) ;  /* 0x00000000000c1947 */ /* 0x000fea0003800000 */
[----:B------:R-:W5:Y:S02]  /*3480*/  LDG.E.U8 R65, desc[UR38][R10.64+0x30] ;  /* 0x000030260a417981 */ /* 0x000f64000c1e1100 */
[----:B-----5:R-:W-:-:S05]  /*3490*/  PRMT R12, R65, 0x8880, RZ ;  /* 0x00008880410c7816 */ /* 0x020fca00000000ff */
[----:B------:R-:W-:-:S07]  /*34a0*/  IMAD R3, R12, R57, RZ ;  /* 0x000000390c037224 */ /* 0x000fce00078e02ff */
.L_x_90:
[----:B------:R-:W-:Y:S05]  /*34b0*/  BSYNC B1 ;  /* 0x0000000000017941 */ /* 0x000fea0003800000 */
.L_x_89:
        /* <DEDUP_REMOVED lines=13> */
.L_x_92:
[----:B------:R-:W-:Y:S05]  /*3590*/  BSYNC B1 ;  /* 0x0000000000017941 */ /* 0x000fea0003800000 */
.L_x_91:
[----:B------:R-:W-:Y:S01]  /*35a0*/  @!P0 IMAD R51, R51, R56, R3 ;  /* 0x0000003833338224 */ /* 0x000fe200078e0203 */
[----:B------:R-:W-:Y:S04]  /*35b0*/  BSSY B1, `(.L_x_93) ;  /* 0x0000006000017945 */ /* 0x000fe80003800000 */
[----:B------:R0:W-:Y:S01]  /*35c0*/  @!P0 STG.E.U8 desc[UR38][R4.64+0x31], R51 ;  /* 0x0000313304008986 */ /* 0x0001e2000c101126 */
[----:B------:R-:W-:Y:S05]  /*35d0*/  @P4 BRA `(.L_x_94) ;  /* 0x00000000000c4947 */ /* 0x000fea0003800000 */
[----:B------:R-:W5:Y:S02]  /*35e0*/  LDG.E.U8 R65, desc[UR38][R8.64+0x38] ;  /* 0x0000382608417981 */ /* 0x000f64000c1e1100 */
[----:B-----5:R-:W-:-:S05]  /*35f0*/  PRMT R12, R65, 0x8880, RZ ;  /* 0x00008880410c7816 */ /* 0x020fca00000000ff */
[----:B------:R-:W-:-:S07]  /*3600*/  IMAD R3, R12, R57, RZ ;  /* 0x000000390c037224 */ /* 0x000fce00078e02ff */
.L_x_94:
[----:B------:R-:W-:Y:S05]  /*3610*/  BSYNC B1 ;  /* 0x0000000000017941 */ /* 0x000fea0003800000 */
.L_x_93:
[----:B-1----:R-:W-:Y:S01]  /*3620*/  @!P4 IMAD R13, R52, R56, R3 ;  /* 0x00000038340dc224 */ /* 0x002fe200078e0203 */
[----:B------:R-:W-:Y:S04]  /*3630*/  BSSY B1, `(.L_x_95) ;  /* 0x0000006000017945 */ /* 0x000fe80003800000 */
[----:B------:R1:W-:Y:S01]  /*3640*/  @!P4 STG.E.U8 desc[UR38][R6.64+0x38], R13 ;  /* 0x0000380d0600c986 */ /* 0x0003e2000c101126 */
[----:B------:R-:W-:Y:S05]  /*3650*/  @P1 BRA `(.L_x_96) ;  /* 0x00000000000c1947 */ /* 0x000fea0003800000 */
[----:B------:R-:W5:Y:S02]  /*3660*/  LDG.E.U8 R65, desc[UR38][R8.64+0x39] ;  /* 0x0000392608417981 */ /* 0x000f64000c1e1100 */
[----:B-----5:R-:W-:-:S05]  /*3670*/  PRMT R12, R65, 0x8880, RZ ;  /* 0x00008880410c7816 */ /* 0x020fca00000000ff */
[----:B------:R-:W-:-:S07]  /*3680*/  IMAD R3, R12, R57, RZ ;  /* 0x000000390c037224 */ /* 0x000fce00078e02ff */
.L_x_96:
[----:B------:R-:W-:Y:S05]  /*3690*/  BSYNC B1 ;  /* 0x0000000000017941 */ /* 0x000fea0003800000 */
.L_x_95:
[----:B------:R-:W-:Y:S01]  /*36a0*/  @!P1 IMAD R53, R53, R56, R3 ;  /* 0x0000003835359224 */ /* 0x000fe200078e0203 */
[----:B------:R-:W-:Y:S04]  /*36b0*/  BSSY B1, `(.L_x_97) ;  /* 0x0000006000017945 */ /* 0x000fe80003800000 */
[----:B------:R0:W-:Y:S01]  /*36c0*/  @!P1 STG.E.U8 desc[UR38][R6.64+0x39], R53 ;  /* 0x0000393506009986 */ /* 0x0001e2000c101126 */
[----:B------:R-:W-:Y:S05]  /*36d0*/  @P3 BRA `(.L_x_98) ;  /* 0x00000000000c3947 */ /* 0x000fea0003800000 */
[----:B------:R-:W0:Y:S02]  /*36e0*/  LDG.E.U8 R65, desc[UR38][R10.64+0x38] ;  /* 0x000038260a417981 */ /* 0x000e24000c1e1100 */
[----:B012-4-:R-:W-:-:S05]  /*36f0*/  PRMT R6, R65, 0x8880, RZ ;  /* 0x0000888041067816 */ /* 0x017fca00000000ff */
[----:B------:R-:W-:-:S07]  /*3700*/  IMAD R3, R6, R57, RZ ;  /* 0x0000003906037224 */ /* 0x000fce00078e02ff */
.L_x_98:
[----:B------:R-:W-:Y:S05]  /*3710*/  BSYNC B1 ;  /* 0x0000000000017941 */ /* 0x000fea0003800000 */
.L_x_97:
[----:B012-4-:R-:W-:Y:S01]  /*3720*/  @!P3 IMAD R7, R54, R56, R3 ;  /* 0x000000383607b224 */ /* 0x017fe200078e0203 */
[----:B------:R-:W-:Y:S01]  /*3730*/  ISETP.LT.OR P2, PT, R68, 0x9, !P2 ;  /* 0x000000094400780c */ /* 0x000fe20005741670 */
[----:B------:R-:W-:Y:S03]  /*3740*/  BSSY B1, `(.L_x_99) ;  /* 0x0000006000017945 */ /* 0x000fe60003800000 */
[----:B------:R0:W-:Y:S09]  /*3750*/  @!P3 STG.E.U8 desc[UR38][R4.64+0x38], R7 ;  /* 0x000038070400b986 */ /* 0x0001f2000c101126 */
[----:B------:R-:W-:Y:S05]  /*3760*/  @P2 BRA `(.L_x_100) ;  /* 0x00000000000c2947 */ /* 0x000fea0003800000 */
[----:B------:R-:W2:Y:S02]  /*3770*/  LDG.E.U8 R65, desc[UR38][R10.64+0x39] ;  /* 0x000039260a417981 */ /* 0x000ea4000c1e1100 */
[----:B--2---:R-:W-:-:S05]  /*3780*/  PRMT R6, R65, 0x8880, RZ ;  /* 0x0000888041067816 */ /* 0x004fca00000000ff */
[----:B------:R-:W-:-:S07]  /*3790*/  IMAD R3, R6, R57, RZ ;  /* 0x0000003906037224 */ /* 0x000fce00078e02ff */
.L_x_100:
[----:B------:R-:W-:Y:S05]  /*37a0*/  BSYNC B1 ;  /* 0x0000000000017941 */ /* 0x000fea0003800000 */
.L_x_99:
[----:B------:R-:W-:Y:S01]  /*37b0*/  IMAD R3, R55, R56, R3 ;  /* 0x0000003837037224 */ /* 0x000fe200078e0203 */
[----:B------:R-:W-:Y:S06]  /*37c0*/  @P2 BRA `(.L_x_101) ;  /* 0x0000000400c82947 */ /* 0x000fec0003800000 */
[----:B------:R2:W-:Y:S01]  /*37d0*/  STG.E.U8 desc[UR38][R4.64+0x39], R3 ;  /* 0x0000390304007986 */ /* 0x0005e2000c101126 */
[----:B------:R-:W-:Y:S05]  /*37e0*/  BRA `(.L_x_101) ;  /* 0x0000000400c07947 */ /* 0x000fea0003800000 */
.L_x_36:
[C---:B------:R-:W-:Y:S02]  /*37f0*/  ISETP.GE.AND P0, PT, R74.reuse, 0x2, PT ;  /* 0x000000024a00780c */ /* 0x040fe40003f06270 */
[----:B------:R-:W-:Y:S02]  /*3800*/  ISETP.GE.AND P2, PT, R74, 0x1, PT ;  /* 0x000000014a00780c */ /* 0x000fe40003f46270 */
[C---:B------:R-:W-:Y:S02]  /*3810*/  ISETP.LT.OR P3, PT, R68.reuse, 0x1, !P0 ;  /* 0x000000014400780c */ /* 0x040fe40004761670 */
[C---:B------:R-:W-:Y:S02]  /*3820*/  ISETP.LT.OR P1, PT, R68.reuse, 0x1, !P2 ;  /* 0x000000014400780c */ /* 0x040fe40005721670 */
[C---:B------:R-:W-:Y:S02]  /*3830*/  ISETP.LT.OR P2, PT, R68.reuse, 0x9, !P2 ;  /* 0x000000094400780c */ /* 0x040fe40005741670 */
[----:B------:R-:W-:-:S07]  /*3840*/  ISETP.LT.OR P0, PT, R68, 0x9, !P0 ;  /* 0x000000094400780c */ /* 0x000fce0004701670 */
[-C--:B------:R-:W-:Y:S02]  /*3850*/  @!P3 IMAD R25, R25, R56.reuse, RZ ;  /* 0x000000381919b224 */ /* 0x080fe400078e02ff */
[-C--:B------:R-:W-:Y:S02]  /*3860*/  @!P1 IMAD R3, R24, R56.reuse, RZ ;  /* 0x0000003818039224 */ /* 0x080fe400078e02ff */
[-C--:B------:R-:W-:Y:S01]  /*3870*/  @!P2 IMAD R9, R26, R56.reuse, RZ ;  /* 0x000000381a09a224 */ /* 0x080fe200078e02ff */
[----:B------:R-:W-:Y:S01]  /*3880*/  @!P3 STG.E.U8 desc[UR38][R6.64+0x1], R25 ;  /* 0x000001190600b986 */ /* 0x000fe2000c101126 */
[C---:B------:R-:W-:Y:S01]  /*3890*/  ISETP.GE.AND P3, PT, R74.reuse, 0x9, PT ;  /* 0x000000094a00780c */ /* 0x040fe20003f66270 */
[----:B------:R-:W-:Y:S02]  /*38a0*/  @!P0 IMAD R27, R27, R56, RZ ;  /* 0x000000381b1b8224 */ /* 0x000fe400078e02ff */
[----:B------:R0:W-:Y:S01]  /*38b0*/  @!P1 STG.E.U8 desc[UR38][R6.64], R3 ;  /* 0x0000000306009986 */ /* 0x0001e2000c101126 */
[----:B------:R-:W-:-:S03]  /*38c0*/  ISETP.GE.AND P1, PT, R74, 0xa, PT ;  /* 0x0000000a4a00780c */ /* 0x000fc60003f26270 */
[----:B------:R1:W-:Y:S01]  /*38d0*/  @!P2 STG.E.U8 desc[UR38][R4.64], R9 ;  /* 0x000000090400a986 */ /* 0x0003e2000c101126 */
[C---:B------:R-:W-:Y:S02]  /*38e0*/  ISETP.LT.OR P2, PT, R68.reuse, 0x1, !P3 ;  /* 0x000000014400780c */ /* 0x040fe40005f41670 */
[C---:B------:R-:W-:Y:S01]  /*38f0*/  ISETP.LT.OR P4, PT, R68.reuse, 0x1, !P1 ;  /* 0x000000014400780c */ /* 0x040fe20004f81670 */
[----:B------:R-:W-:Y:S01]  /*3900*/  @!P0 STG.E.U8 desc[UR38][R4.64+0x1], R27 ;  /* 0x0000011b04008986 */ /* 0x000fe2000c101126 */
[----:B------:R-:W-:Y:S02]  /*3910*/  ISETP.LT.OR P3, PT, R68, 0x9, !P3 ;  /* 0x000000094400780c */ /* 0x000fe40005f61670 */
[----:B------:R-:W-:Y:S02]  /*3920*/  ISETP.GE.AND P0, PT, R74, 0x12, PT ;  /* 0x000000124a00780c */ /* 0x000fe40003f06270 */
[----:B------:R-:W-:-:S05]  /*3930*/  ISETP.LT.OR P1, PT, R68, 0x9, !P1 ;  /* 0x000000094400780c */ /* 0x000fca0004f21670 */
[-C--:B------:R-:W-:Y:S02]  /*3940*/  @!P2 IMAD R11, R28, R56.reuse, RZ ;  /* 0x000000381c0ba224 */ /* 0x080fe400078e02ff */
[-C--:B------:R-:W-:Y:S02]  /*3950*/  @!P4 IMAD R29, R29, R56.reuse, RZ ;  /* 0x000000381d1dc224 */ /* 0x080fe400078e02ff */
[-C--:B0-----:R-:W-:Y:S01]  /*3960*/  @!P3 IMAD R3, R30, R56.reuse, RZ ;  /* 0x000000381e03b224 */ /* 0x081fe200078e02ff */
[----:B------:R0:W-:Y:S01]  /*3970*/  @!P2 STG.E.U8 desc[UR38][R6.64+0x8], R11 ;  /* 0x0000080b0600a986 */ /* 0x0001e2000c101126 */
[----:B------:R-:W-:Y:S02]  /*3980*/  ISETP.GE.AND P2, PT, R74, 0x11, PT ;  /* 0x000000114a00780c */ /* 0x000fe40003f46270 */
[----:B------:R-:W-:Y:S01]  /*3990*/  @!P1 IMAD R31, R31, R56, RZ ;  /* 0x000000381f1f9224 */ /* 0x000fe200078e02ff */
[----:B------:R-:W-:Y:S01]  /*39a0*/  @!P4 STG.E.U8 desc[UR38][R6.64+0x9], R29 ;  /* 0x0000091d0600c986 */ /* 0x000fe2000c101126 */
[----:B------:R-:W-:-:S02]  /*39b0*/  ISETP.LT.OR P4, PT, R68, 0x1, !P0 ;  /* 0x000000014400780c */ /* 0x000fc40004781670 */
[C---:B------:R-:W-:Y:S01]  /*39c0*/  ISETP.LT.OR P0, PT, R68.reuse, 0x9, !P0 ;  /* 0x000000094400780c */ /* 0x040fe20004701670 */
[----:B------:R2:W-:Y:S01]  /*39d0*/  @!P3 STG.E.U8 desc[UR38][R4.64+0x8], R3 ;  /* 0x000008030400b986 */ /* 0x0005e2000c101126 */
[C---:B------:R-:W-:Y:S02]  /*39e0*/  ISETP.LT.OR P3, PT, R68.reuse, 0x1, !P2 ;  /* 0x000000014400780c */ /* 0x040fe40005761670 */
[----:B------:R-:W-:Y:S01]  /*39f0*/  ISETP.LT.OR P2, PT, R68, 0x9, !P2 ;  /* 0x000000094400780c */ /* 0x000fe20005741670 */
[----:B------:R-:W-:Y:S01]  /*3a00*/  @!P1 STG.E.U8 desc[UR38][R4.64+0x9], R31 ;  /* 0x0000091f04009986 */ /* 0x000fe2000c101126 */
[----:B------:R-:W-:-:S05]  /*3a10*/  ISETP.GE.AND P1, PT, R74, 0x1a, PT ;  /* 0x0000001a4a00780c */ /* 0x000fca0003f26270 */
[-C--:B------:R-:W-:Y:S02]  /*3a20*/  @!P4 IMAD R33, R33, R56.reuse, RZ ;  /* 0x000000382121c224 */ /* 0x080fe400078e02ff */
[-C--:B------:R-:W-:Y:S02]  /*3a30*/  @!P0 IMAD R35, R35, R56.reuse, RZ ;  /* 0x0000003823238224 */ /* 0x080fe400078e02ff */
[-C--:B-1----:R-:W-:Y:S01]  /*3a40*/  @!P3 IMAD R9, R32, R56.reuse, RZ ;  /* 0x000000382009b224 */ /* 0x082fe200078e02ff */
[----:B------:R-:W-:Y:S01]  /*3a50*/  @!P4 STG.E.U8 desc[UR38][R6.64+0x11], R33 ;  /* 0x000011210600c986 */ /* 0x000fe2000c101126 */
[----:B0-----:R-:W-:Y:S01]  /*3a60*/  @!P2 IMAD R11, R34, R56, RZ ;  /* 0x00000038220ba224 */ /* 0x001fe200078e02ff */
[----:B------:R-:W-:Y:S02]  /*3a70*/  ISETP.LT.OR P4, PT, R68, 0x1, !P1 ;  /* 0x000000014400780c */ /* 0x000fe40004f81670 */
[----:B------:R0:W-:Y:S01]  /*3a80*/  @!P3 STG.E.U8 desc[UR38][R6.64+0x10], R9 ;  /* 0x000010090600b986 */ /* 0x0001e2000c101126 */
[----:B------:R-:W-:-:S02]  /*3a90*/  ISETP.GE.AND P3, PT, R74, 0x19, PT ;  /* 0x000000194a00780c */ /* 0x000fc40003f66270 */
[C---:B------:R-:W-:Y:S01]  /*3aa0*/  ISETP.LT.OR P1, PT, R68.reuse, 0x9, !P1 ;  /* 0x000000094400780c */ /* 0x040fe20004f21670 */
[----:B------:R1:W-:Y:S01]  /*3ab0*/  @!P2 STG.E.U8 desc[UR38][R4.64+0x10], R11 ;  /* 0x0000100b0400a986 */ /* 0x0003e2000c101126 */
[C---:B------:R-:W-:Y:S02]  /*3ac0*/  ISETP.LT.OR P2, PT, R68.reuse, 0x1, !P3 ;  /* 0x000000014400780c */ /* 0x040fe40005f41670 */
[----:B------:R-:W-:Y:S01]  /*3ad0*/  ISETP.LT.OR P3, PT, R68, 0x9, !P3 ;  /* 0x000000094400780c */ /* 0x000fe20005f61670 */
[----:B------:R-:W-:Y:S01]  /*3ae0*/  @!P0 STG.E.U8 desc[UR38][R4.64+0x11], R35 ;  /* 0x0000112304008986 */ /* 0x000fe2000c101126 */
[----:B------:R-:W-:Y:S02]  /*3af0*/  ISETP.GE.AND P0, PT, R74, 0x22, PT ;  /* 0x000000224a00780c */ /* 0x000fe40003f06270 */
[----:B------:R-:W-:-:S05]  /*3b00*/  @!P4 IMAD R37, R37, R56, RZ ;  /* 0x000000382525c224 */ /* 0x000fca00078e02ff */
[----:B------:R-:W-:Y:S01]  /*3b10*/  @!P4 STG.E.U8 desc[UR38][R6.64+0x19], R37 ;  /* 0x000019250600c986 */ /* 0x000fe2000c101126 */
[-C--:B------:R-:W-:Y:S02]  /*3b20*/  @!P1 IMAD R39, R39, R56.reuse, RZ ;  /* 0x0000003827279224 */ /* 0x080fe400078e02ff */
[-C--:B--2---:R-:W-:Y:S02]  /*3b30*/  @!P2 IMAD R3, R36, R56.reuse, RZ ;  /* 0x000000382403a224 */ /* 0x084fe400078e02ff */
[----:B0-----:R-:W-:-:S03]  /*3b40*/  @!P3 IMAD R9, R38, R56, RZ ;  /* 0x000000382609b224 */ /* 0x001fc600078e02ff */
[----:B------:R0:W-:Y:S01]  /*3b50*/  @!P2 STG.E.U8 desc[UR38][R6.64+0x18], R3 ;  /* 0x000018030600a986 */ /* 0x0001e2000c101126 */
[----:B------:R-:W-:-:S03]  /*3b60*/  ISETP.GE.AND P2, PT, R74, 0x21, PT ;  /* 0x000000214a00780c */ /* 0x000fc60003f46270 */
[----:B------:R2:W-:Y:S01]  /*3b70*/  @!P3 STG.E.U8 desc[UR38][R4.64+0x18], R9 ;  /* 0x000018090400b986 */ /* 0x0005e2000c101126 */
[C---:B------:R-:W-:Y:S02]  /*3b80*/  ISETP.LT.OR P3, PT, R68.reuse, 0x1, !P0 ;  /* 0x000000014400780c */ /* 0x040fe40004761670 */
[C---:B------:R-:W-:Y:S01]  /*3b90*/  ISETP.LT.OR P4, PT, R68.reuse, 0x1, !P2 ;  /* 0x000000014400780c */ /* 0x040fe20005781670 */
[----:B------:R-:W-:Y:S01]  /*3ba0*/  @!P1 STG.E.U8 desc[UR38][R4.64+0x19], R39 ;  /* 0x0000192704009986 */ /* 0x000fe2000c101126 */
[----:B------:R-:W-:Y:S02]  /*3bb0*/  ISETP.LT.OR P2, PT, R68, 0x9, !P2 ;  /* 0x000000094400780c */ /* 0x000fe40005741670 */
[----:B------:R-:W-:-:S07]  /*3bc0*/  ISETP.GE.AND P1, PT, R74, 0x29, PT ;  /* 0x000000294a00780c */ /* 0x000fce0003f26270 */
[-C--:B------:R-:W-:Y:S02]  /*3bd0*/  @!P3 IMAD R41, R41, R56.reuse, RZ ;  /* 0x000000382929b224 */ /* 0x080fe400078e02ff */
[-C--:B-1----:R-:W-:Y:S02]  /*3be0*/  @!P4 IMAD R11, R40, R56.reuse, RZ ;  /* 0x00000038280bc224 */ /* 0x082fe400078e02ff */
[----:B0-----:R-:W-:Y:S01]  /*3bf0*/  @!P2 IMAD R3, R42, R56, RZ ;  /* 0x000000382a03a224 */ /* 0x001fe200078e02ff */
[----:B------:R-:W-:Y:S01]  /*3c00*/  @!P3 STG.E.U8 desc[UR38][R6.64+0x21], R41 ;  /* 0x000021290600b986 */ /* 0x000fe2000c101126 */
[----:B------:R-:W-:Y:S02]  /*3c10*/  ISETP.LT.OR P3, PT, R68, 0x9, !P0 ;  /* 0x000000094400780c */ /* 0x000fe40004761670 */
[----:B------:R-:W-:Y:S01]  /*3c20*/  ISETP.GE.AND P0, PT, R74, 0x2a, PT ;  /* 0x0000002a4a00780c */ /* 0x000fe20003f06270 */
[----:B------:R0:W-:Y:S01]  /*3c30*/  @!P4 STG.E.U8 desc[UR38][R6.64+0x20], R11 ;  /* 0x0000200b0600c986 */ /* 0x0001e2000c101126 */
[----:B------:R-:W-:-:S02]  /*3c40*/  ISETP.LT.OR P4, PT, R68, 0x1, !P1 ;  /* 0x000000014400780c */ /* 0x000fc40004f81670 */
[C---:B------:R-:W-:Y:S01]  /*3c50*/  ISETP.LT.OR P1, PT, R68.reuse, 0x9, !P1 ;  /* 0x000000094400780c */ /* 0x040fe20004f21670 */
[----:B------:R1:W-:Y:S01]  /*3c60*/  @!P2 STG.E.U8 desc[UR38][R4.64+0x20], R3 ;  /* 0x000020030400a986 */ /* 0x0003e2000c101126 */
[C---:B------:R-:W-:Y:S02]  /*3c70*/  ISETP.LT.OR P2, PT, R68.reuse, 0x1, !P0 ;  /* 0x000000014400780c */ /* 0x040fe40004741670 */
[----:B------:R-:W-:-:S03]  /*3c80*/  ISETP.LT.OR P0, PT, R68, 0x9, !P0 ;  /* 0x000000094400780c */ /* 0x000fc60004701670 */
[----:B------:R-:W-:-:S04]  /*3c90*/  @!P3 IMAD R43, R43, R56, RZ ;  /* 0x000000382b2bb224 */ /* 0x000fc800078e02ff */
[-C--:B--2---:R-:W-:Y:S01]  /*3ca0*/  @!P4 IMAD R9, R44, R56.reuse, RZ ;  /* 0x000000382c09c224 */ /* 0x084fe200078e02ff */
[----:B------:R-:W-:Y:S01]  /*3cb0*/  @!P3 STG.E.U8 desc[UR38][R4.64+0x21], R43 ;  /* 0x0000212b0400b986 */ /* 0x000fe2000c101126 */
[----:B------:R-:W-:Y:S01]  /*3cc0*/  ISETP.GE.AND P3, PT, R74, 0x31, PT ;  /* 0x000000314a00780c */ /* 0x000fe20003f66270 */
[-C--:B0-----:R-:W-:Y:S02]  /*3cd0*/  @!P1 IMAD R11, R46, R56.reuse, RZ ;  /* 0x000000382e0b9224 */ /* 0x081fe400078e02ff */
[-C--:B------:R-:W-:Y:S01]  /*3ce0*/  @!P2 IMAD R45, R45, R56.reuse, RZ ;  /* 0x000000382d2da224 */ /* 0x080fe200078e02ff */
[----:B------:R0:W-:Y:S01]  /*3cf0*/  @!P4 STG.E.U8 desc[UR38][R6.64+0x28], R9 ;  /* 0x000028090600c986 */ /* 0x0001e2000c101126 */
[C---:B------:R-:W-:Y:S01]  /*3d00*/  ISETP.LT.OR P4, PT, R68.reuse, 0x1, !P3 ;  /* 0x000000014400780c */ /* 0x040fe20005f81670 */
[----:B------:R-:W-:Y:S01]  /*3d10*/  @!P0 IMAD R47, R47, R56, RZ ;  /* 0x000000382f2f8224 */ /* 0x000fe200078e02ff */
[----:B------:R-:W-:Y:S01]  /*3d20*/  ISETP.LT.OR P3, PT, R68, 0x9, !P3 ;  /* 0x000000094400780c */ /* 0x000fe20005f61670 */
[----:B------:R-:W-:Y:S01]  /*3d30*/  @!P2 STG.E.U8 desc[UR38][R6.64+0x29], R45 ;  /* 0x0000292d0600a986 */ /* 0x000fe2000c101126 */
[----:B------:R-:W-:-:S03]  /*3d40*/  ISETP.GE.AND P2, PT, R74, 0x32, PT ;  /* 0x000000324a00780c */ /* 0x000fc60003f46270 */
[----:B------:R-:W-:Y:S01]  /*3d50*/  @!P1 STG.E.U8 desc[UR38][R4.64+0x28], R11 ;  /* 0x0000280b04009986 */ /* 0x000fe2000c101126 */
[C---:B------:R-:W-:Y:S02]  /*3d60*/  ISETP.LT.OR P1, PT, R68.reuse, 0x1, !P2 ;  /* 0x000000014400780c */ /* 0x040fe40005721670 */
[----:B------:R-:W-:Y:S01]  /*3d70*/  ISETP.LT.OR P2, PT, R68, 0x9, !P2 ;  /* 0x000000094400780c */ /* 0x000fe20005741670 */
[----:B------:R-:W-:Y:S01]  /*3d80*/  @!P0 STG.E.U8 desc[UR38][R4.64+0x29], R47 ;  /* 0x0000292f04008986 */ /* 0x000fe2000c101126 */
[----:B------:R-:W-:Y:S01]  /*3d90*/  ISETP.GE.AND P0, PT, R74, 0x3a, PT ;  /* 0x0000003a4a00780c */ /* 0x000fe20003f06270 */
[-C--:B-1----:R-:W-:Y:S02]  /*3da0*/  @!P4 IMAD R3, R48, R56.reuse, RZ ;  /* 0x000000383003c224 */ /* 0x082fe400078e02ff */
[----:B0-----:R-:W-:-:S03]  /*3db0*/  @!P3 IMAD R9, R50, R56, RZ ;  /* 0x000000383209b224 */ /* 0x001fc600078e02ff */
[----:B------:R0:W-:Y:S01]  /*3dc0*/  @!P4 STG.E.U8 desc[UR38][R6.64+0x30], R3 ;  /* 0x000030030600c986 */ /* 0x0001e2000c101126 */
[----:B------:R-:W-:Y:S02]  /*3dd0*/  ISETP.GE.AND P4, PT, R74, 0x39, PT ;  /* 0x000000394a00780c */ /* 0x000fe40003f86270 */
[-C--:B------:R-:W-:Y:S02]  /*3de0*/  @!P1 IMAD R49, R49, R56.reuse, RZ ;  /* 0x0000003831319224 */ /* 0x080fe400078e02ff */
[----:B------:R-:W-:-:S03]  /*3df0*/  @!P2 IMAD R51, R51, R56, RZ ;  /* 0x000000383333a224 */ /* 0x000fc600078e02ff */
[----:B------:R1:W-:Y:S01]  /*3e00*/  @!P1 STG.E.U8 desc[UR38][R6.64+0x31], R49 ;  /* 0x0000313106009986 */ /* 0x0003e2000c101126 */
[C---:B------:R-:W-:Y:S02]  /*3e10*/  ISETP.LT.OR P1, PT, R68.reuse, 0x1, !P0 ;  /* 0x000000014400780c */ /* 0x040fe40004721670 */
[C---:B------:R-:W-:Y:S01]  /*3e20*/  ISETP.LT.OR P0, PT, R68.reuse, 0x9, !P0 ;  /* 0x000000094400780c */ /* 0x040fe20004701670 */
[----:B------:R1:W-:Y:S01]  /*3e30*/  @!P3 STG.E.U8 desc[UR38][R4.64+0x30], R9 ;  /* 0x000030090400b986 */ /* 0x0003e2000c101126 */
[C---:B------:R-:W-:Y:S02]  /*3e40*/  ISETP.LT.OR P3, PT, R68.reuse, 0x1, !P4 ;  /* 0x000000014400780c */ /* 0x040fe40006761670 */
[----:B------:R-:W-:Y:S01]  /*3e50*/  ISETP.LT.OR P4, PT, R68, 0x9, !P4 ;  /* 0x000000094400780c */ /* 0x000fe20006781670 */
[----:B------:R1:W-:Y:S06]  /*3e60*/  @!P2 STG.E.U8 desc[UR38][R4.64+0x31], R51 ;  /* 0x000031330400a986 */ /* 0x0003ec000c101126 */
[----:B------:R-:W-:-:S02]  /*3e70*/  @!P1 IMAD R53, R53, R56, RZ ;  /* 0x0000003835359224 */ /* 0x000fc400078e02ff */
[-C--:B------:R-:W-:Y:S02]  /*3e80*/  @!P0 IMAD R55, R55, R56.reuse, RZ ;  /* 0x0000003837378224 */ /* 0x080fe400078e02ff */
[-C--:B0-----:R-:W-:Y:S01]  /*3e90*/  @!P3 IMAD R3, R52, R56.reuse, RZ ;  /* 0x000000383403b224 */ /* 0x081fe200078e02ff */
[----:B------:R1:W-:Y:S01]  /*3ea0*/  @!P1 STG.E.U8 desc[UR38][R6.64+0x39], R53 ;  /* 0x0000393506009986 */ /* 0x0003e2000c101126 */
[----:B------:R-:W-:-:S03]  /*3eb0*/  @!P4 IMAD R11, R54, R56, RZ ;  /* 0x00000038360bc224 */ /* 0x000fc600078e02ff */
[----:B------:R1:W-:Y:S04]  /*3ec0*/  @!P3 STG.E.U8 desc[UR38][R6.64+0x38], R3 ;  /* 0x000038030600b986 */ /* 0x0003e8000c101126 */
[----:B------:R1:W-:Y:S04]  /*3ed0*/  @!P4 STG.E.U8 desc[UR38][R4.64+0x38], R11 ;  /* 0x0000380b0400c986 */ /* 0x0003e8000c101126 */
[----:B------:R1:W-:Y:S02]  /*3ee0*/  @!P0 STG.E.U8 desc[UR38][R4.64+0x39], R55 ;  /* 0x0000393704008986 */ /* 0x0003e4000c101126 */
.L_x_101:
[----:B------:R-:W-:Y:S05]  /*3ef0*/  BSYNC B0 ;  /* 0x0000000000007941 */ /* 0x000fea0003800000 */
.L_x_35:
[----:B------:R-:W-:Y:S01]  /*3f00*/  IADD3 R16, P0, R16, UR36, RZ ;  /* 0x0000002410107c10 */ /* 0x000fe2000ff1e0ff */
[----:B------:R-:W-:Y:S01]  /*3f10*/  ULDC.64 UR4, c[0x0][0x650] ;  /* 0x0001940000047ab9 */ /* 0x000fe20000000a00 */
[----:B-12---:R-:W-:Y:S01]  /*3f20*/  PRMT R3, RZ, 0x7610, R3 ;  /* 0x00007610ff037816 */ /* 0x006fe20000000003 */
[----:B------:R-:W-:Y:S01]  /*3f30*/  IMAD.MOV.U32 R68, RZ, RZ, -0x1 ;  /* 0xffffffffff447424 */ /* 0x000fe200078e00ff */
[----:B------:R-:W-:Y:S01]  /*3f40*/  IADD3.X R17, R17, UR42, RZ, P0, !PT ;  /* 0x0000002a11117c10 */ /* 0x000fe200087fe4ff */
[----:B------:R-:W-:Y:S01]  /*3f50*/  IMAD.MOV.U32 R66, RZ, RZ, -0x1 ;  /* 0xffffffffff427424 */ /* 0x000fe200078e00ff */
[----:B------:R-:W-:-:S04]  /*3f60*/  ISETP.GE.U32.AND P0, PT, R16, UR4, PT ;  /* 0x0000000410007c0c */ /* 0x000fc8000bf06070 */
[----:B------:R-:W-:-:S13]  /*3f70*/  ISETP.GE.U32.AND.EX P0, PT, R17, UR5, PT, P0 ;  /* 0x0000000511007c0c */ /* 0x000fda000bf06100 */
[----:B------:R-:W-:Y:S05]  /*3f80*/  @P0 BRA `(.L_x_102) ;  /* 0x00000004004c0947 */ /* 0x000fea0003800000 */
[----:B------:R-:W1:Y:S01]  /*3f90*/  LDC.64 R10, c[0x0][0x628] ;  /* 0x00018a00ff0a7b82 */ /* 0x000e620000000a00 */
[----:B------:R-:W2:Y:S01]  /*3fa0*/  S2R R12, SR_CTAID.X ;  /* 0x00000000000c7919 */ /* 0x000ea20000002500 */
[----:B------:R-:W-:Y:S02]  /*3fb0*/  IMAD.MOV.U32 R8, RZ, RZ, R16 ;  /* 0x000000ffff087224 */ /* 0x000fe400078e0010 */
[----:B------:R-:W-:Y:S01]  /*3fc0*/  IMAD.MOV.U32 R9, RZ, RZ, R17 ;  /* 0x000000ffff097224 */ /* 0x000fe200078e0011 */
[----:B------:R-:W4:Y:S03]  /*3fd0*/  S2R R20, SR_CTAID.Y ;  /* 0x0000000000147919 */ /* 0x000f260000002600 */
[----:B------:R-:W0:Y:S08]  /*3fe0*/  LDC R0, c[0x0][0x630] ;  /* 0x00018c00ff007b82 */ /* 0x000e300000000800 */
[----:B------:R-:W0:Y:S01]  /*3ff0*/  LDC.64 R14, c[0x0][0x620] ;  /* 0x00018800ff0e7b82 */ /* 0x000e220000000a00 */
[----:B-1----:R-:W-:-:S04]  /*4000*/  ISETP.NE.U32.AND P0, PT, R10, RZ, PT ;  /* 0x000000ff0a00720c */ /* 0x002fc80003f05070 */
[----:B------:R-:W-:-:S13]  /*4010*/  ISETP.NE.AND.EX P0, PT, R11, RZ, PT, P0 ;  /* 0x000000ff0b00720c */ /* 0x000fda0003f05300 */
[----:B0-2-4-:R-:W-:Y:S05]  /*4020*/  @!P0 BRA `(.L_x_103) ;  /* 0x0000000000288947 */ /* 0x015fea0003800000 */
[----:B------:R-:W0:Y:S02]  /*4030*/  LDC R3, c[0x0][0x634] ;  /* 0x00018d00ff037b82 */ /* 0x000e240000000800 */
[----:B0-----:R-:W-:-:S05]  /*4040*/  IADD3 R3, P0, R16, R3, RZ ;  /* 0x0000000310037210 */ /* 0x001fca0007f1e0ff */
[----:B------:R-:W-:-:S04]  /*4050*/  IMAD.X R13, RZ, RZ, R17, P0 ;  /* 0x000000ffff0d7224 */ /* 0x000fc800000e0611 */
[----:B---3--:R-:W-:-:S04]  /*4060*/  IMAD.WIDE.U32 R4, R13, R10, RZ ;  /* 0x0000000a0d047225 */ /* 0x008fc800078e00ff */
[----:B------:R-:W-:-:S04]  /*4070*/  IMAD.WIDE.U32 R6, P0, R3, R11, R4 ;  /* 0x0000000b03067225 */ /* 0x000fc80007800004 */
[----:B------:R-:W-:-:S04]  /*4080*/  IMAD.WIDE.U32 R4, R3, R10, RZ ;  /* 0x0000000a03047225 */ /* 0x000fc800078e00ff */
[----:B------:R-:W-:Y:S01]  /*4090*/  IMAD.X R9, RZ, RZ, RZ, P0 ;  /* 0x000000ffff097224 */ /* 0x000fe200000e06ff */
[----:B------:R-:W-:Y:S01]  /*40a0*/  IADD3 RZ, P0, R5, R6, RZ ;  /* 0x0000000605ff7210 */ /* 0x000fe20007f1e0ff */
[----:B------:R-:W-:-:S04]  /*40b0*/  IMAD.MOV.U32 R8, RZ, RZ, R7 ;  /* 0x000000ffff087224 */ /* 0x000fc800078e0007 */
[----:B------:R-:W-:-:S08]  /*40c0*/  IMAD.WIDE.U32.X R8, R13, R11, R8, P0 ;  /* 0x0000000b0d087225 */ /* 0x000fd000000e0408 */
.L_x_103:
[-CC-:B------:R-:W-:Y:S01]  /*40d0*/  SHF.R.U64 R66, R8, R0.reuse, R9.reuse ;  /* 0x0000000008427219 */ /* 0x180fe20000001209 */
[----:B---3--:R-:W0:Y:S01]  /*40e0*/  LDC.64 R26, c[0x0][0x640] ;  /* 0x00019000ff1a7b82 */ /* 0x008e220000000a00 */
[----:B------:R-:W-:Y:S01]  /*40f0*/  SHF.R.U32.HI R0, RZ, R0, R9 ;  /* 0x00000000ff007219 */ /* 0x000fe20000011609 */
[----:B------:R-:W-:Y:S01]  /*4100*/  ULDC UR4, c[0x0][0x150] ;  /* 0x0000540000047ab9 */ /* 0x000fe20000000800 */
[----:B------:R-:W-:Y:S02]  /*4110*/  IADD3 R3, P0, RZ, -R66, RZ ;  /* 0x80000042ff037210 */ /* 0x000fe40007f1e0ff */
[----:B------:R-:W-:-:S03]  /*4120*/  I2FP.F32.U32 R7, R12 ;  /* 0x0000000c00077245 */ /* 0x000fc60000201000 */
[----:B------:R-:W1:Y:S01]  /*4130*/  LDC R6, c[0x0][0x618] ;  /* 0x00018600ff067b82 */ /* 0x000e620000000800 */
[----:B------:R-:W-:Y:S02]  /*4140*/  IMAD.X R5, RZ, RZ, ~R0, P0 ;  /* 0x000000ffff057224 */ /* 0x000fe400000e0e00 */
[----:B------:R-:W-:Y:S01]  /*4150*/  FMUL R7, R7, UR4 ;  /* 0x0000000407077c20 */ /* 0x000fe20008400000 */
[----:B------:R-:W-:Y:S01]  /*4160*/  ULDC UR4, c[0x0][0x154] ;  /* 0x0000550000047ab9 */ /* 0x000fe20000000800 */
[-C--:B------:R-:W-:Y:S02]  /*4170*/  IMAD R0, R5, R14.reuse, RZ ;  /* 0x0000000e05007224 */ /* 0x080fe400078e02ff */
[C---:B------:R-:W-:Y:S01]  /*4180*/  IMAD.WIDE.U32 R4, R3.reuse, R14, R16 ;  /* 0x0000000e03047225 */ /* 0x040fe200078e0010 */
[----:B------:R-:W2:Y:S01]  /*4190*/  LDC R11, c[0x0][0x608] ;  /* 0x00018200ff0b7b82 */ /* 0x000ea20000000800 */
[----:B------:R-:W3:Y:S02]  /*41a0*/  F2I.U32.TRUNC.NTZ R7, R7 ;  /* 0x0000000700077305 */ /* 0x000ee4000020f000 */
[----:B------:R-:W-:-:S04]  /*41b0*/  IMAD R3, R3, R15, R0 ;  /* 0x0000000f03037224 */ /* 0x000fc800078e0200 */
[----:B------:R-:W-:Y:S01]  /*41c0*/  IMAD.IADD R3, R5, 0x1, R3 ;  /* 0x0000000105037824 */ /* 0x000fe200078e0203 */
[----:B------:R-:W4:Y:S01]  /*41d0*/  LDC R8, c[0x0][0x658] ;  /* 0x00019600ff087b82 */ /* 0x000f220000000800 */
[----:B------:R-:W-:Y:S02]  /*41e0*/  I2FP.F32.U32 R5, R20 ;  /* 0x0000001400057245 */ /* 0x000fe40000201000 */
[----:B0-----:R-:W-:-:S04]  /*41f0*/  ISETP.NE.U32.AND P0, PT, R26, RZ, PT ;  /* 0x000000ff1a00720c */ /* 0x001fc80003f05070 */
[----:B------:R-:W-:Y:S01]  /*4200*/  ISETP.NE.AND.EX P0, PT, R27, RZ, PT, P0 ;  /* 0x000000ff1b00720c */ /* 0x000fe20003f05300 */
[----:B------:R-:W0:Y:S01]  /*4210*/  LDC R9, c[0x0][0x144] ;  /* 0x00005100ff097b82 */ /* 0x000e220000000800 */
[-C--:B-1----:R-:W-:Y:S01]  /*4220*/  SHF.R.U32.HI R0, RZ, R6.reuse, R3 ;  /* 0x00000006ff007219 */ /* 0x082fe20000011603 */
[----:B---3--:R-:W-:Y:S01]  /*4230*/  IMAD.MOV R7, RZ, RZ, -R7 ;  /* 0x000000ffff077224 */ /* 0x008fe200078e0a07 */
[----:B------:R-:W-:Y:S01]  /*4240*/  SHF.R.U64 R13, R4, R6, R3 ;  /* 0x00000006040d7219 */ /* 0x000fe20000001203 */
[----:B------:R-:W-:-:S04]  /*4250*/  FMUL R6, R5, UR4 ;  /* 0x0000000405067c20 */ /* 0x000fc80008400000 */
[----:B------:R-:W1:Y:S01]  /*4260*/  LDC R21, c[0x0][0x148] ;  /* 0x00005200ff157b82 */ /* 0x000e620000000800 */
[-CC-:B--2---:R-:W-:Y:S02]  /*4270*/  SHF.R.U64 R10, R13, R11.reuse, R0.reuse ;  /* 0x0000000b0d0a7219 */ /* 0x184fe40000001200 */
[----:B------:R-:W-:Y:S02]  /*4280*/  SHF.R.U32.HI R3, RZ, R11, R0 ;  /* 0x0000000bff037219 */ /* 0x000fe40000011600 */
[----:B------:R2:W3:Y:S03]  /*4290*/  F2I.U32.TRUNC.NTZ R0, R6 ;  /* 0x0000000600007305 */ /* 0x0004e6000020f000 */
[----:B------:R-:W1:Y:S01]  /*42a0*/  LDC R14, c[0x0][0x648] ;  /* 0x00019200ff0e7b82 */ /* 0x000e620000000800 */
[-CC-:B----4-:R-:W-:Y:S02]  /*42b0*/  SHF.R.U64 R15, R10, R8.reuse, R3.reuse ;  /* 0x000000080a0f7219 */ /* 0x190fe40000001203 */
[----:B------:R-:W-:-:S03]  /*42c0*/  SHF.R.U32.HI R5, RZ, R8, R3 ;  /* 0x00000008ff057219 */ /* 0x000fc60000011603 */
[----:B------:R-:W-:Y:S02]  /*42d0*/  IMAD.MOV.U32 R4, RZ, RZ, R15 ;  /* 0x000000ffff047224 */ /* 0x000fe400078e000f */
[----:B------:R-:W4:Y:S01]  /*42e0*/  LDC R24, c[0x0][0x638] ;  /* 0x00018e00ff187b82 */ /* 0x000f220000000800 */
[----:B0-----:R-:W-:-:S07]  /*42f0*/  IMAD R25, R9, R7, R12 ;  /* 0x0000000709197224 */ /* 0x001fce00078e020c */
[----:B------:R-:W0:Y:S08]  /*4300*/  LDC R28, c[0x0][0x610] ;  /* 0x00018400ff1c7b82 */ /* 0x000e300000000800 */
[----:B------:R-:W0:Y:S01]  /*4310*/  LDC R29, c[0x0][0x600] ;  /* 0x00018000ff1d7b82 */ /* 0x000e220000000800 */
[----:B--23--:R-:W-:Y:S05]  /*4320*/  @!P0 BRA `(.L_x_104) ;  /* 0x0000000000288947 */ /* 0x00cfea0003800000 */
[----:B------:R-:W2:Y:S02]  /*4330*/  LDC R4, c[0x0][0x64c] ;  /* 0x00019300ff047b82 */ /* 0x000ea40000000800 */
[----:B--2---:R-:W-:-:S05]  /*4340*/  IADD3 R3, P0, R15, R4, RZ ;  /* 0x000000040f037210 */ /* 0x004fca0007f1e0ff */
        /* <DEDUP_REMOVED lines=8> */
.L_x_104:
[----:B------:R-:W-:Y:S02]  /*43d0*/  ISETP.NE.AND P0, PT, R2, 0x1, PT ;  /* 0x000000010200780c */ /* 0x000fe40003f05270 */
[----:B-1----:R-:W-:Y:S01]  /*43e0*/  SHF.R.U64 R3, R4, R14, R5 ;  /* 0x0000000e04037219 */ /* 0x002fe20000001205 */
[----:B------:R-:W-:Y:S01]  /*43f0*/  IMAD.MOV R5, RZ, RZ, -R0 ;  /* 0x000000ffff057224 */ /* 0x000fe200078e0a00 */
[----:B------:R-:W-:Y:S02]  /*4400*/  LOP3.LUT R0, R10, R63, RZ, 0xc0, !PT ;  /* 0x0000003f0a007212 */ /* 0x000fe400078ec0ff */
[----:B------:R-:W-:Y:S01]  /*4410*/  LOP3.LUT R6, R13, R62, RZ, 0xc0, !PT ;  /* 0x0000003e0d067212 */ /* 0x000fe200078ec0ff */
[----:B------:R-:W-:Y:S02]  /*4420*/  IMAD.MOV R4, RZ, RZ, -R3 ;  /* 0x000000ffff047224 */ /* 0x000fe400078e0a03 */
[----:B------:R-:W-:Y:S02]  /*4430*/  IMAD R0, R59, R3, R0 ;  /* 0x000000033b007224 */ /* 0x000fe400078e0200 */
[----:B----4-:R-:W-:-:S02]  /*4440*/  IMAD R3, R4, R24, R15 ;  /* 0x0000001804037224 */ /* 0x010fc400078e020f */
[----:B------:R-:W-:Y:S02]  /*4450*/  @P0 IMAD R25, R21, R5, R20 ;  /* 0x0000000515190224 */ /* 0x000fe400078e0214 */
[----:B0-----:R-:W-:Y:S02]  /*4460*/  IMAD R5, R3, R29, R6 ;  /* 0x0000001d03057224 */ /* 0x001fe400078e0206 */
[----:B------:R-:W-:Y:S02]  /*4470*/  IMAD R0, R0, R28, R25 ;  /* 0x0000001c00007224 */ /* 0x000fe400078e0219 */
[----:B------:R-:W-:-:S03]  /*4480*/  IMAD.MOV.U32 R4, RZ, RZ, 0x1 ;  /* 0x00000001ff047424 */ /* 0x000fc600078e00ff */
[----:B------:R-:W-:Y:S02]  /*4490*/  SEL R68, R5, R0, !P0 ;  /* 0x0000000005447207 */ /* 0x000fe40004000000 */
[----:B------:R-:W-:Y:S02]  /*44a0*/  PRMT R3, R4, 0x7610, R3 ;  /* 0x0000761004037816 */ /* 0x000fe40000000003 */
[----:B------:R-:W-:-:S07]  /*44b0*/  SEL R0, R0, R5, !P0 ;  /* 0x0000000500007207 */ /* 0x000fce0004000000 */
.L_x_102:
[----:B------:R-:W-:Y:S01]  /*44c0*/  UIMAD.WIDE.U32 UR4, UR41, -0x45306eb3, URZ ;  /* 0xbacf914d290478a5 */ /* 0x000fe2000f8e003f */
[----:B------:R-:W-:Y:S01]  /*44d0*/  LOP3.LUT P0, RZ, R3, 0xff, RZ, 0xc0, !PT ;  /* 0x000000ff03ff7812 */ /* 0x000fe2000780c0ff */
[----:B------:R-:W-:Y:S02]  /*44e0*/  IMAD.MOV.U32 R69, RZ, RZ, R0 ;  /* 0x000000ffff457224 */ /* 0x000fe400078e0000 */
[----:B------:R-:W-:-:S04]  /*44f0*/  UIADD3 UR4, UR41, -UR5, URZ ;  /* 0x8000000529047290 */ /* 0x000fc8000fffe03f */
[----:B------:R-:W-:-:S04]  /*4500*/  ULEA.HI UR4, UR4, UR5, URZ, 0x1f ;  /* 0x0000000504047291 */ /* 0x000fc8000f8ff83f */
[----:B------:R-:W-:-:S04]  /*4510*/  USHF.R.U32.HI UR4, URZ, 0x5, UR4 ;  /* 0x000000053f047899 */ /* 0x000fc80008011604 */
[----:B------:R-:W-:Y:S01]  /*4520*/  UIMAD UR41, UR4, -0x25, UR41 ;  /* 0xffffffdb042978a4 */ /* 0x000fe2000f8e0229 */
[----:B------:R-:W-:Y:S11]  /*4530*/  @P0 BRA `(.L_x_105) ;  /* 0xffffffd000b80947 */ /* 0x000ff6000383ffff */
[----:B------:R-:W-:Y:S05]  /*4540*/  EXIT ;  /* 0x000000000000794d */ /* 0x000fea0003800000 */
.L_x_8:
        /* <DEDUP_REMOVED lines=26> */
.L_x_107:
[----:B------:R-:W0:Y:S01]  /*46f0*/  LDC.64 R28, c[0x0][0x640] ;  /* 0x00019000ff1c7b82 */ /* 0x000e220000000a00 */
[-CC-:B------:R-:W-:Y:S01]  /*4700*/  SHF.R.U64 R23, R14, R6.reuse, R15.reuse ;  /* 0x000000060e177219 */ /* 0x180fe2000000120f */
[----:B------:R-:W-:Y:S01]  /*4710*/  IMAD.MOV.U32 R30, RZ, RZ, 0x1 ;  /* 0x00000001ff1e7424 */ /* 0x000fe200078e00ff */
[----:B------:R-:W-:Y:S02]  /*4720*/  SHF.R.U32.HI R6, RZ, R6, R15 ;  /* 0x00000006ff067219 */ /* 0x000fe4000001160f */
[----:B------:R-:W-:-:S03]  /*4730*/  IADD3 R13, P0, RZ, -R23, RZ ;  /* 0x80000017ff0d7210 */ /* 0x000fc60007f1e0ff */
[----:B------:R-:W1:Y:S02]  /*4740*/  LDC R12, c[0x0][0x618] ;  /* 0x00018600ff0c7b82 */ /* 0x000e640000000800 */
[----:B------:R-:W-:-:S04]  /*4750*/  IMAD.X R11, RZ, RZ, ~R6, P0 ;  /* 0x000000ffff0b7224 */ /* 0x000fc800000e0e06 */
[-C--:B------:R-:W-:Y:S02]  /*4760*/  IMAD R6, R11, R24.reuse, RZ ;  /* 0x000000180b067224 */ /* 0x080fe400078e02ff */
[----:B------:R-:W2:Y:S01]  /*4770*/  LDC R14, c[0x0][0x608] ;  /* 0x00018200ff0e7b82 */ /* 0x000ea20000000800 */
[----:B------:R-:W-:-:S04]  /*4780*/  IMAD.WIDE.U32 R10, R13, R24, R16 ;  /* 0x000000180d0a7225 */ /* 0x000fc800078e0010 */
[----:B------:R-:W-:-:S03]  /*4790*/  IMAD R13, R13, R25, R6 ;  /* 0x000000190d0d7224 */ /* 0x000fc600078e0206 */
[----:B------:R-:W3:Y:S01]  /*47a0*/  LDC R27, c[0x0][0x658] ;  /* 0x00019600ff1b7b82 */ /* 0x000ee20000000800 */
[----:B------:R-:W-:Y:S01]  /*47b0*/  IMAD.IADD R11, R11, 0x1, R13 ;  /* 0x000000010b0b7824 */ /* 0x000fe200078e020d */
[----:B0-----:R-:W-:-:S04]  /*47c0*/  ISETP.NE.U32.AND P0, PT, R28, RZ, PT ;  /* 0x000000ff1c00720c */ /* 0x001fc80003f05070 */
[----:B------:R-:W-:Y:S02]  /*47d0*/  ISETP.NE.AND.EX P0, PT, R29, RZ, PT, P0 ;  /* 0x000000ff1d00720c */ /* 0x000fe40003f05300 */
[----:B------:R-:W0:Y:S01]  /*47e0*/  LDC R20, c[0x0][0x600] ;  /* 0x00018000ff147b82 */ /* 0x000e220000000800 */
[-CC-:B-1----:R-:W-:Y:S01]  /*47f0*/  SHF.R.U64 R8, R10, R12.reuse, R11.reuse ;  /* 0x0000000c0a087219 */ /* 0x182fe2000000120b */
[----:B------:R-:W-:Y:S01]  /*4800*/  IMAD.MOV.U32 R10, RZ, RZ, -0x1 ;  /* 0xffffffffff0a7424 */ /* 0x000fe200078e00ff */
[----:B------:R-:W-:-:S05]  /*4810*/  SHF.R.U32.HI R11, RZ, R12, R11 ;  /* 0x0000000cff0b7219 */ /* 0x000fca000001160b */
[----:B------:R-:W1:Y:S01]  /*4820*/  LDC R24, c[0x0][0x648] ;  /* 0x00019200ff187b82 */ /* 0x000e620000000800 */
[-CC-:B--2---:R-:W-:Y:S02]  /*4830*/  SHF.R.U64 R21, R8, R14.reuse, R11.reuse ;  /* 0x0000000e08157219 */ /* 0x184fe4000000120b */
[----:B------:R-:W-:-:S05]  /*4840*/  SHF.R.U32.HI R6, RZ, R14, R11 ;  /* 0x0000000eff067219 */ /* 0x000fca000001160b */
[----:B------:R-:W2:Y:S01]  /*4850*/  LDC R26, c[0x0][0x638] ;  /* 0x00018e00ff1a7b82 */ /* 0x000ea20000000800 */
[-C--:B---3--:R-:W-:Y:S02]  /*4860*/  SHF.L.U32 R10, R10, R27.reuse, RZ ;  /* 0x0000001b0a0a7219 */ /* 0x088fe400000006ff */
[-CC-:B------:R-:W-:Y:S02]  /*4870*/  SHF.R.U64 R25, R21, R27.reuse, R6.reuse ;  /* 0x0000001b15197219 */ /* 0x180fe40000001206 */
[----:B------:R-:W-:Y:S02]  /*4880*/  LOP3.LUT R32, RZ, R10, RZ, 0x33, !PT ;  /* 0x0000000aff207212 */ /* 0x000fe400078e33ff */
[----:B------:R-:W-:Y:S01]  /*4890*/  SHF.R.U32.HI R11, RZ, R27, R6 ;  /* 0x0000001bff0b7219 */ /* 0x000fe20000011606 */
[----:B------:R-:W3:Y:S01]  /*48a0*/  LDC R31, c[0x0][0x610] ;  /* 0x00018400ff1f7b82 */ /* 0x000ee20000000800 */
[----:B------:R-:W-:Y:S01]  /*48b0*/  IMAD.MOV.U32 R10, RZ, RZ, R25 ;  /* 0x000000ffff0a7224 */ /* 0x000fe200078e0019 */
[----:B------:R-:W-:Y:S06]  /*48c0*/  @!P0 BRA `(.L_x_108) ;  /* 0x0000000000288947 */ /* 0x000fec0003800000 */
        /* <DEDUP_REMOVED lines=10> */
.L_x_108:
[----:B------:R-:W-:Y:S02]  /*4970*/  ISETP.NE.AND P0, PT, R2, 0x1, PT ;  /* 0x000000010200780c */ /* 0x000fe40003f05270 */
[----:B-1----:R-:W-:Y:S01]  /*4980*/  SHF.R.U64 R6, R10, R24, R11 ;  /* 0x000000180a067219 */ /* 0x002fe2000000120b */
[----:B0-----:R-:W-:Y:S01]  /*4990*/  VIADD R11, R20, 0xffffffff ;  /* 0xffffffff140b7836 */ /* 0x001fe20000000000 */
[----:B------:R-:W-:Y:S02]  /*49a0*/  SHF.L.U32 R30, R30, R27, RZ ;  /* 0x0000001b1e1e7219 */ /* 0x000fe400000006ff */
[----:B------:R-:W-:Y:S01]  /*49b0*/  LOP3.LUT R5, R21, R32, RZ, 0xc0, !PT ;  /* 0x0000002015057212 */ /* 0x000fe200078ec0ff */
[----:B------:R-:W-:-:S04]  /*49c0*/  IMAD.MOV R10, RZ, RZ, -R6 ;  /* 0x000000ffff0a7224 */ /* 0x000fc800078e0a06 */
[----:B------:R-:W-:Y:S01]  /*49d0*/  IMAD R6, R30, R6, R5 ;  /* 0x000000061e067224 */ /* 0x000fe200078e0205 */
[----:B------:R-:W-:Y:S01]  /*49e0*/  LOP3.LUT R5, R8, R11, RZ, 0xc0, !PT ;  /* 0x0000000b08057212 */ /* 0x000fe200078ec0ff */
[----:B------:R-:W-:Y:S02]  /*49f0*/  @P0 IMAD R7, R9, R22, R4 ;  /* 0x0000001609070224 */ /* 0x000fe400078e0204 */
[----:B--2---:R-:W-:Y:S02]  /*4a00*/  IMAD R4, R10, R26, R25 ;  /* 0x0000001a0a047224 */ /* 0x004fe400078e0219 */
[----:B---3--:R-:W-:Y:S02]  /*4a10*/  IMAD R7, R6, R31, R7 ;  /* 0x0000001f06077224 */ /* 0x008fe400078e0207 */
[----:B------:R-:W-:Y:S02]  /*4a20*/  IMAD R4, R4, R20, R5 ;  /* 0x0000001404047224 */ /* 0x000fe400078e0205 */
[----:B------:R-:W-:-:S02]  /*4a30*/  IMAD.MOV.U32 R8, RZ, RZ, 0x1 ;  /* 0x00000001ff087424 */ /* 0x000fc400078e00ff */
[----:B------:R-:W-:Y:S01]  /*4a40*/  IMAD.MOV.U32 R6, RZ, RZ, R23 ;  /* 0x000000ffff067224 */ /* 0x000fe200078e0017 */
[----:B------:R-:W-:Y:S02]  /*4a50*/  SEL R20, R4, R7, !P0 ;  /* 0x0000000704147207 */ /* 0x000fe40004000000 */
[----:B------:R-:W-:-:S07]  /*4a60*/  SEL R21, R7, R4, !P0 ;  /* 0x0000000407157207 */ /* 0x000fce0004000000 */
.L_x_106:
[----:B------:R-:W-:-:S08]  /*4a70*/  NOP ;  /* 0x0000000000007918 */ /* 0x000fd00000000000 */
[----:B------:R-:W0:-:S00]  /*4a80*/  USETMAXREG.DEALLOC.CTAPOOL 0x28 ;  /* 0x00000028000079c8 */ /* 0x000e0000080e0500 */
[----:B0-----:R-:W-:-:S13]  /*4a90*/  ISETP.NE.AND P0, PT, R3, RZ, PT ;  /* 0x000000ff0300720c */ /* 0x001fda0003f05270 */
[----:B------:R-:W-:Y:S05]  /*4aa0*/  @P0 EXIT ;  /* 0x000000000000094d */ /* 0x000fea0003800000 */
[----:B------:R-:W-:Y:S01]  /*4ab0*/  LOP3.LUT P0, RZ, R8, 0xff, RZ, 0xc0, !PT ;  /* 0x000000ff08ff7812 */ /* 0x000fe2000780c0ff */
[----:B------:R-:W-:Y:S02]  /*4ac0*/  IMAD.MOV.U32 R3, RZ, RZ, 0x1 ;  /* 0x00000001ff037424 */ /* 0x000fe400078e00ff */
[----:B------:R-:W-:-:S10]  /*4ad0*/  IMAD.MOV.U32 R8, RZ, RZ, RZ ;  /* 0x000000ffff087224 */ /* 0x000fd400078e00ff */
[----:B------:R-:W-:Y:S05]  /*4ae0*/  @!P0 BRA `(.L_x_109) ;  /* 0x0000000c00308947 */ /* 0x000fea0003800000 */
[----:B------:R-:W0:Y:S01]  /*4af0*/  LDC R3, c[0x0][0x28c] ;  /* 0x0000a300ff037b82 */ /* 0x000e220000000800 */
[----:B------:R-:W-:Y:S01]  /*4b00*/  ULDC UR5, c[0x0][0x658] ;  /* 0x0001960000057ab9 */ /* 0x000fe20000000800 */
[----:B------:R-:W-:Y:S01]  /*4b10*/  UMOV UR6, 0xffffffff ;  /* 0xffffffff00067882 */ /* 0x000fe20000000000 */
[----:B------:R-:W-:Y:S01]  /*4b20*/  BSSY B0, `(.L_x_109) ;  /* 0x00000c8000007945 */ /* 0x000fe20003800000 */
[----:B------:R-:W-:Y:S01]  /*4b30*/  USHF.L.U32 UR6, UR6, UR5, URZ ;  /* 0x0000000506067299 */ /* 0x000fe2000800063f */
[----:B------:R-:W-:Y:S01]  /*4b40*/  IMAD.MOV.U32 R12, RZ, RZ, 0x1 ;  /* 0x00000001ff0c7424 */ /* 0x000fe200078e00ff */
[----:B------:R-:W-:Y:S01]  /*4b50*/  LOP3.LUT R9, R18, 0x2, RZ, 0xfc, !PT ;  /* 0x0000000212097812 */ /* 0x000fe200078efcff */
[----:B------:R-:W-:Y:S01]  /*4b60*/  IMAD.MOV.U32 R8, RZ, RZ, RZ ;  /* 0x000000ffff087224 */ /* 0x000fe200078e00ff */
[----:B------:R-:W1:Y:S01]  /*4b70*/  S2UR UR8, SR_CgaCtaId ;  /* 0x00000000000879c3 */ /* 0x000e620000008800 */
[----:B------:R-:W-:Y:S01]  /*4b80*/  ULDC UR4, c[0x0][0x600] ;  /* 0x0001800000047ab9 */ /* 0x000fe20000000800 */
[----:B------:R-:W-:Y:S01]  /*4b90*/  UMOV UR7, 0x1 ;  /* 0x0000000100077882 */ /* 0x000fe20000000000 */
[----:B------:R-:W-:-:S02]  /*4ba0*/  UIADD3 UR14, UR4, -0x1, URZ ;  /* 0xffffffff040e7890 */ /* 0x000fc4000fffe03f */
[----:B------:R-:W-:Y:S02]  /*4bb0*/  USHF.L.U32 UR16, UR7, UR5, URZ ;  /* 0x0000000507107299 */ /* 0x000fe4000800063f */
[----:B------:R-:W-:Y:S01]  /*4bc0*/  ULOP3.LUT UR15, URZ, UR6, URZ, 0x33, !UPT ;  /* 0x000000063f0f7292 */ /* 0x000fe2000f8e333f */
[----:B------:R-:W-:Y:S01]  /*4bd0*/  ULDC.64 UR20, c[0x0][0x198] ;  /* 0x0000660000147ab9 */ /* 0x000fe20000000a00 */
[----:B0-----:R-:W-:-:S05]  /*4be0*/  VIADD R3, R3, 0x1f ;  /* 0x0000001f03037836 */ /* 0x001fca0000000000 */
[----:B------:R-:W-:Y:S01]  /*4bf0*/  SHF.R.S32.HI R4, RZ, 0x1f, R3 ;  /* 0x0000001fff047819 */ /* 0x000fe20000011403 */
[----:B-1----:R-:W-:-:S03]  /*4c00*/  IMAD.U32 R10, RZ, RZ, UR8 ;  /* 0x00000008ff0a7e24 */ /* 0x002fc6000f8e00ff */
[----:B------:R-:W-:Y:S01]  /*4c10*/  LEA.HI R4, R4, R3, RZ, 0x5 ;  /* 0x0000000304047211 */ /* 0x000fe200078f28ff */
[----:B------:R-:W-:-:S03]  /*4c20*/  IMAD.MOV.U32 R3, RZ, RZ, 0x1 ;  /* 0x00000001ff037424 */ /* 0x000fc600078e00ff */
[----:B------:R-:W-:Y:S02]  /*4c30*/  SHF.R.S32.HI R11, RZ, 0x5, R4 ;  /* 0x00000005ff0b7819 */ /* 0x000fe40000011404 */
[----:B------:R-:W-:-:S03]  /*4c40*/  LEA R13, R10, 0x300, 0xa ;  /* 0x000003000a0d7811 */ /* 0x000fc600078e50ff */
[----:B------:R-:W-:-:S07]  /*4c50*/  VIADD R19, R11, 0x1 ;  /* 0x000000010b137836 */ /* 0x000fce0000000000 */
.L_x_120:
[----:B------:R-:W-:-:S03]  /*4c60*/  UMOV UR4, 0xffffffff ;  /* 0xffffffff00047882 */ /* 0x000fc60000000000 */
[----:B------:R-:W-:Y:S05]  /*4c70*/  BRA.DIV UR4, `(.L_x_110) ;  /* 0x0000002204587947 */ /* 0x000fea000b800000 */
[----:B------:R-:W-:-:S13]  /*4c80*/  ELECT P6, URZ, PT ;  /* 0x00000000003f782f */ /* 0x000fda00038c0000 */
.L_x_164:
[----:B------:R-:W0:Y:S01]  /*4c90*/  LDC R4, c[0x0][0x28c] ;  /* 0x0000a300ff047b82 */ /* 0x000e220000000800 */
[----:B------:R-:W-:Y:S01]  /*4ca0*/  BSSY B1, `(.L_x_111) ;  /* 0x000003a000017945 */ /* 0x000fe20003800000 */
[----:B0-----:R-:W-:-:S13]  /*4cb0*/  ISETP.LT.OR P6, PT, R4, 0x1, !P6 ;  /* 0x000000010400780c */ /* 0x001fda00077c1670 */
[----:B------:R-:W-:Y:S05]  /*4cc0*/  @P6 BRA `(.L_x_112) ;  /* 0x0000000000dc6947 */ /* 0x000fea0003800000 */
[----:B------:R-:W-:Y:S02]  /*4cd0*/  IMAD R21, R21, 0x4, R10 ;  /* 0x0000000415157824 */ /* 0x000fe400078e020a */
[----:B------:R-:W-:Y:S02]  /*4ce0*/  IMAD.SHL.U32 R22, R20, 0x40, RZ ;  /* 0x0000004014167824 */ /* 0x000fe400078e00ff */
[----:B------:R-:W-:Y:S02]  /*4cf0*/  IMAD.MOV.U32 R24, RZ, RZ, RZ ;  /* 0x000000ffff187224 */ /* 0x000fe400078e00ff */
[----:B------:R-:W-:Y:S02]  /*4d00*/  IMAD.MOV.U32 R4, RZ, RZ, R19 ;  /* 0x000000ffff047224 */ /* 0x000fe400078e0013 */
[----:B------:R-:W-:Y:S02]  /*4d10*/  IMAD.MOV.U32 R5, RZ, RZ, R3 ;  /* 0x000000ffff057224 */ /* 0x000fe400078e0003 */
[----:B------:R-:W-:-:S02]  /*4d20*/  IMAD.MOV.U32 R14, RZ, RZ, R8 ;  /* 0x000000ffff0e7224 */ /* 0x000fc400078e0008 */
[----:B------:R-:W-:-:S07]  /*4d30*/  IMAD.SHL.U32 R21, R21, 0x20, RZ ;  /* 0x0000002015157824 */ /* 0x000fce00078e00ff */
.L_x_115:
[----:B------:R-:W0:Y:S01]  /*4d40*/  S2UR UR4, SR_CgaCtaId ;  /* 0x00000000000479c3 */ /* 0x000e220000008800 */
[----:B------:R-:W-:Y:S02]  /*4d50*/  MOV R7, 0x400 ;  /* 0x0000040000077802 */ /* 0x000fe40000000f00 */
[----:B------:R-:W-:-:S13]  /*4d60*/  ISETP.NE.AND P1, PT, R0, RZ, PT ;  /* 0x000000ff0000720c */ /* 0x000fda0003f25270 */
[----:B------:R-:W1:Y:S01]  /*4d70*/  @!P1 LDC R15, c[0x0][0x500] ;  /* 0x00014000ff0f9b82 */ /* 0x000e620000000800 */
[----:B0-----:R-:W-:-:S05]  /*4d80*/  IMAD.U32 R10, RZ, RZ, UR4 ;  /* 0x00000004ff0a7e24 */ /* 0x001fca000f8e00ff */
[----:B------:R-:W-:Y:S02]  /*4d90*/  LEA R23, R10, R7, 0x18 ;  /* 0x000000070a177211 */ /* 0x000fe400078ec0ff */
[----:B------:R-:W-:-:S03]  /*4da0*/  SHF.L.U32 R7, R5, 0x1f, RZ ;  /* 0x0000001f05077819 */ /* 0x000fc600000006ff */
[----:B------:R-:W-:-:S04]  /*4db0*/  IMAD R20, R14, 0x8, R23 ;  /* 0x000000080e147824 */ /* 0x000fc800078e0217 */
[----:B------:R-:W0:Y:S02]  /*4dc0*/  SYNCS.PHASECHK.TRANS64.TRYWAIT P0, [R20+URZ+0x128], R7 ;  /* 0x00012807140075a7 */ /* 0x000e24000800017f */
[----:B01----:R-:W-:Y:S05]  /*4dd0*/  @!P0 BRA `(.L_x_113) ;  /* 0x0000002000208947 */ /* 0x003fea0003800000 */
.L_x_165:
[----:B0-----:R-:W-:Y:S01]  /*4de0*/  PRMT R7, R9, 0x9910, RZ ;  /* 0x0000991009077816 */ /* 0x001fe200000000ff */
[----:B------:R0:W-:Y:S03]  /*4df0*/  @!P1 SYNCS.ARRIVE.TRANS64 RZ, [R20+URZ], R15 ;  /* 0x0000000f14ff99a7 */ /* 0x0001e6000800003f */
[----:B------:R-:W-:-:S13]  /*4e00*/  ISETP.NE.AND P0, PT, R7, 0x2, PT ;  /* 0x000000020700780c */ /* 0x000fda0003f05270 */
[----:B0-----:R-:W-:Y:S05]  /*4e10*/  @P0 BRA `(.L_x_114) ;  /* 0x0000000000040947 */ /* 0x001fea0003800000 */
[----:B------:R-:W-:Y:S01]  /*4e20*/  BPT.TRAP 0x1 ;  /* 0x000000040000795c */ /* 0x000fe20000300000 */
.L_x_114:
[C---:B------:R-:W-:Y:S01]  /*4e30*/  IMAD R7, R14.reuse, 0x1000, R13 ;  /* 0x000010000e077824 */ /* 0x040fe200078e020d */
[----:B------:R-:W-:Y:S01]  /*4e40*/  R2UR UR8, R23 ;  /* 0x00000000170872ca */ /* 0x000fe200000e0000 */
[----:B------:R-:W-:Y:S01]  /*4e50*/  IMAD R23, R14, 0x800, R23 ;  /* 0x000008000e177824 */ /* 0x000fe200078e0217 */
[----:B------:R-:W-:Y:S01]  /*4e60*/  R2UR UR17, R21 ;  /* 0x00000000151172ca */ /* 0x000fe200000e0000 */
[----:B------:R-:W-:Y:S01]  /*4e70*/  VIADD R4, R4, 0xffffffff ;  /* 0xffffffff04047836 */ /* 0x000fe20000000000 */
[----:B------:R-:W-:Y:S01]  /*4e80*/  R2UR UR5, R7 ;  /* 0x00000000070572ca */ /* 0x000fe200000e0000 */
[----:B------:R-:W-:Y:S01]  /*4e90*/  UIADD3 UR4, UP0, UR20, 0xf0, URZ ;  /* 0x000000f014047890 */ /* 0x000fe2000ff1e03f */
[----:B------:R-:W-:Y:S01]  /*4ea0*/  R2UR UR11, R23 ;  /* 0x00000000170b72ca */ /* 0x000fe200000e0000 */
[----:B------:R-:W-:Y:S01]  /*4eb0*/  UIADD3 UR22, UP1, UR20, 0x1f0, URZ ;  /* 0x000001f014167890 */ /* 0x000fe2000ff3e03f */
[----:B------:R-:W-:Y:S01]  /*4ec0*/  R2UR UR9, R20 ;  /* 0x00000000140972ca */ /* 0x000fe200000e0000 */
[----:B------:R-:W-:Y:S01]  /*4ed0*/  VIADD R14, R14, 0x1 ;  /* 0x000000010e0e7836 */ /* 0x000fe20000000000 */
[----:B------:R-:W-:Y:S01]  /*4ee0*/  R2UR UR10, R24 ;  /* 0x00000000180a72ca */ /* 0x000fe200000e0000 */
[----:B------:R-:W-:Y:S01]  /*4ef0*/  UIADD3.X UR23, URZ, UR21, URZ, UP1, !UPT ;  /* 0x000000153f177290 */ /* 0x000fe20008ffe43f */
[----:B------:R-:W-:Y:S01]  /*4f00*/  R2UR UR12, R6 ;  /* 0x00000000060c72ca */ /* 0x000fe200000e0000 */
[----:B------:R-:W-:Y:S01]  /*4f10*/  UMOV UR19, 0xf0000 ;  /* 0x000f000000137882 */ /* 0x000fe20000000000 */
[----:B------:R-:W-:Y:S01]  /*4f20*/  R2UR UR18, R22 ;  /* 0x00000000161272ca */ /* 0x000fe200000e0000 */
[----:B------:R-:W-:Y:S01]  /*4f30*/  UMOV UR6, 0x0 ;  /* 0x0000000000067882 */ /* 0x000fe20000000000 */
[----:B------:R-:W-:Y:S01]  /*4f40*/  ISETP.GT.AND P1, PT, R4, 0x1, PT ;  /* 0x000000010400780c */ /* 0x000fe20003f24270 */
[----:B------:R-:W-:Y:S01]  /*4f50*/  UIADD3 UR8, UR8, UR5, URZ ;  /* 0x0000000508087290 */ /* 0x000fe2000fffe03f */
[----:B------:R-:W-:Y:S01]  /*4f60*/  ISETP.NE.AND P0, PT, R14, 0x25, PT ;  /* 0x000000250e00780c */ /* 0x000fe20003f05270 */
[----:B------:R-:W-:Y:S01]  /*4f70*/  UIADD3.X UR5, URZ, UR21, URZ, UP0, !UPT ;  /* 0x000000153f057290 */ /* 0x000fe200087fe43f */
[----:B------:R-:W-:Y:S01]  /*4f80*/  VIADD R24, R24, 0x20 ;  /* 0x0000002018187836 */ /* 0x000fe20000000000 */
[----:B------:R-:W-:Y:S01]  /*4f90*/  UIADD3 UR13, UR11, 0x25300, URZ ;  /* 0x000253000b0d7890 */ /* 0x000fe2000fffe03f */
[----:B------:R-:W-:Y:S01]  /*4fa0*/  SEL R20, RZ, 0x1, P0 ;  /* 0x00000001ff147807 */ /* 0x000fe20000000000 */
[----:B------:R-:W-:Y:S01]  /*4fb0*/  UMOV UR7, 0x10000000 ;  /* 0x1000000000077882 */ /* 0x000fe20000000000 */
[----:B------:R-:W-:Y:S01]  /*4fc0*/  UMOV UR11, UR17 ;  /* 0x00000011000b7c82 */ /* 0x000fe20008000000 */
[----:B------:R-:W-:-:S02]  /*4fd0*/  SEL R14, R14, RZ, P0 ;  /* 0x000000ff0e0e7207 */ /* 0x000fc40000000000 */
[----:B------:R-:W-:Y:S01]  /*4fe0*/  LOP3.LUT R5, R5, R20, RZ, 0x3c, !PT ;  /* 0x0000001405057212 */ /* 0x000fe200078e3cff */
[----:B------:R0:W-:Y:S02]  /*4ff0*/  UTMALDG.3D.MULTICAST [UR8], [UR4], UR19, desc[UR6] ;  /* 0x00000608040073b4 */ /* 0x0001e40008011813 */
[----:B0-----:R-:W-:Y:S01]  /*5000*/  UMOV UR8, UR13 ;  /* 0x0000000d00087c82 */ /* 0x001fe20008000000 */
[----:B------:R-:W-:Y:S02]  /*5010*/  UMOV UR11, UR18 ;  /* 0x00000012000b7c82 */ /* 0x000fe40008000000 */
[----:B------:R0:W-:Y:S02]  /*5020*/  UTMALDG.3D [UR8], [UR22], desc[UR6] ;  /* 0x00000608160075b4 */ /* 0x0001e40008011000 */
[----:B0-----:R-:W-:Y:S05]  /*5030*/  @P1 BRA `(.L_x_115) ;  /* 0xfffffffc00401947 */ /* 0x001fea000383ffff */
.L_x_112:
[----:B------:R-:W-:Y:S05]  /*5040*/  BSYNC B1 ;  /* 0x0000000000017941 */ /* 0x000fea0003800000 */
.L_x_111:
[----:B------:R-:W-:Y:S01]  /*5050*/  LOP3.LUT P1, RZ, R12, 0xff, RZ, 0xc0, !PT ;  /* 0x000000ff0cff7812 */ /* 0x000fe2000782c0ff */
[C---:B------:R-:W-:Y:S01]  /*5060*/  IMAD.IADD R15, R11.reuse, 0x1, R8 ;  /* 0x000000010b0f7824 */ /* 0x040fe200078e0208 */
[----:B------:R-:W-:Y:S01]  /*5070*/  ULDC.64 UR4, c[0x0][0x650] ;  /* 0x0001940000047ab9 */ /* 0x000fe20000000a00 */
[----:B------:R-:W-:Y:S01]  /*5080*/  ISETP.GE.U32.AND P2, PT, R11, 0x25, PT ;  /* 0x000000250b00780c */ /* 0x000fe20003f46070 */
[----:B------:R-:W-:Y:S01]  /*5090*/  BSSY B1, `(.L_x_116) ;  /* 0x000006e000017945 */ /* 0x000fe20003800000 */
[C---:B------:R-:W-:Y:S01]  /*50a0*/  IMAD.WIDE.U32 R4, R15.reuse, -0x45306eb3, RZ ;  /* 0xbacf914d0f047825 */ /* 0x040fe200078e00ff */
[----:B------:R-:W-:Y:S02]  /*50b0*/  ISETP.GT.U32.AND P0, PT, R15, 0x24, PT ;  /* 0x000000240f00780c */ /* 0x000fe40003f04070 */
[----:B------:R-:W-:Y:S01]  /*50c0*/  PRMT R12, RZ, 0x7610, R12 ;  /* 0x00007610ff0c7816 */ /* 0x000fe2000000000c */
[----:B------:R-:W-:Y:S01]  /*50d0*/  IMAD.MOV.U32 R21, RZ, RZ, -0x1 ;  /* 0xffffffffff157424 */ /* 0x000fe200078e00ff */
[----:B------:R-:W-:Y:S01]  /*50e0*/  ISETP.LT.U32.AND P0, PT, R11, 0x25, P0 ;  /* 0x000000250b00780c */ /* 0x000fe20000701070 */
[----:B------:R-:W-:-:S02]  /*50f0*/  IMAD.MOV.U32 R20, RZ, RZ, -0x1 ;  /* 0xffffffffff147424 */ /* 0x000fc400078e00ff */
[----:B------:R-:W0:Y:S01]  /*5100*/  @P1 S2R R10, SR_CgaCtaId ;  /* 0x00000000000a1919 */ /* 0x000e220000008800 */
[----:B------:R-:W-:Y:S02]  /*5110*/  SEL R4, RZ, 0x1, !P0 ;  /* 0x00000001ff047807 */ /* 0x000fe40004000000 */
[----:B------:R-:W-:Y:S02]  /*5120*/  IADD3 R16, P0, R16, UR36, RZ ;  /* 0x0000002410107c10 */ /* 0x000fe4000ff1e0ff */
[----:B------:R-:W-:Y:S02]  /*5130*/  @P1 MOV R7, 0x400 ;  /* 0x0000040000071802 */ /* 0x000fe40000000f00 */
[----:B------:R-:W-:Y:S02]  /*5140*/  IADD3.X R17, R17, UR42, RZ, P0, !PT ;  /* 0x0000002a11117c10 */ /* 0x000fe400087fe4ff */
[----:B------:R-:W-:Y:S02]  /*5150*/  ISETP.GE.U32.AND P0, PT, R16, UR4, PT ;  /* 0x0000000410007c0c */ /* 0x000fe4000bf06070 */
[----:B------:R-:W-:-:S02]  /*5160*/  LOP3.LUT R3, R3, R4, RZ, 0x3c, !PT ;  /* 0x0000000403037212 */ /* 0x000fc400078e3cff */
[----:B------:R-:W-:Y:S02]  /*5170*/  ISETP.GE.U32.AND.EX P0, PT, R17, UR5, PT, P0 ;  /* 0x0000000511007c0c */ /* 0x000fe4000bf06100 */
[----:B------:R-:W-:Y:S02]  /*5180*/  PRMT R4, RZ, 0x7610, R4 ;  /* 0x00007610ff047816 */ /* 0x000fe40000000004 */
[----:B0-----:R-:W-:Y:S01]  /*5190*/  @P1 LEA R6, R10, R7, 0x18 ;  /* 0x000000070a061211 */ /* 0x001fe200078ec0ff */
[----:B------:R-:W-:-:S03]  /*51a0*/  IMAD.IADD R7, R15, 0x1, -R5 ;  /* 0x000000010f077824 */ /* 0x000fc600078e0a05 */
[----:B------:R0:W-:Y:S02]  /*51b0*/  @P1 SYNCS.ARRIVE.TRANS64.A1T0 RZ, [R6+URZ+0x268], RZ ;  /* 0x000268ff06ff19a7 */ /* 0x0001e4000810003f */
[----:B------:R-:W-:-:S04]  /*51c0*/  LEA.HI R7, R7, R5, RZ, 0x1f ;  /* 0x0000000507077211 */ /* 0x000fc800078ff8ff */
[----:B------:R-:W-:Y:S01]  /*51d0*/  SHF.R.U32.HI R8, RZ, 0x5, R7 ;  /* 0x00000005ff087819 */ /* 0x000fe20000011607 */
[----:B0-----:R-:W-:-:S03]  /*51e0*/  IMAD.MOV.U32 R6, RZ, RZ, -0x1 ;  /* 0xffffffffff067424 */ /* 0x001fc600078e00ff */
[----:B------:R-:W-:Y:S01]  /*51f0*/  @P2 LOP3.LUT R3, R3, 0x1, R8, 0x78, !PT ;  /* 0x0000000103032812 */ /* 0x000fe200078e7808 */
[----:B------:R-:W-:Y:S01]  /*5200*/  IMAD R8, R8, -0x25, R15 ;  /* 0xffffffdb08087824 */ /* 0x000fe200078e020f */
[----:B------:R-:W-:Y:S06]  /*5210*/  @P0 BRA `(.L_x_117) ;  /* 0x0000000400540947 */ /* 0x000fec0003800000 */
[----:B------:R-:W0:Y:S01]  /*5220*/  S2R R15, SR_CTAID.X ;  /* 0x00000000000f7919 */ /* 0x000e220000002500 */
[----:B------:R-:W-:Y:S01]  /*5230*/  ULDC.64 UR4, c[0x0][0x628] ;  /* 0x00018a0000047ab9 */ /* 0x000fe20000000a00 */
[----:B------:R-:W-:Y:S01]  /*5240*/  ULDC UR7, c[0x0][0x630] ;  /* 0x00018c0000077ab9 */ /* 0x000fe20000000800 */
[----:B------:R-:W-:Y:S01]  /*5250*/  ISETP.NE.U32.AND P0, PT, RZ, UR4, PT ;  /* 0x00000004ff007c0c */ /* 0x000fe2000bf05070 */
[----:B------:R-:W1:Y:S01]  /*5260*/  S2R R20, SR_CTAID.Y ;  /* 0x0000000000147919 */ /* 0x000e620000002600 */
[----:B------:R-:W-:Y:S01]  /*5270*/  ULDC UR8, c[0x0][0x150] ;  /* 0x0000540000087ab9 */ /* 0x000fe20000000800 */
[----:B------:R-:W-:Y:S01]  /*5280*/  IMAD.MOV.U32 R4, RZ, RZ, R16 ;  /* 0x000000ffff047224 */ /* 0x000fe200078e0010 */
[----:B------:R-:W-:Y:S01]  /*5290*/  ISETP.NE.AND.EX P0, PT, RZ, UR5, PT, P0 ;  /* 0x00000005ff007c0c */ /* 0x000fe2000bf05300 */
[----:B------:R-:W-:Y:S01]  /*52a0*/  IMAD.MOV.U32 R5, RZ, RZ, R17 ;  /* 0x000000ffff057224 */ /* 0x000fe200078e0011 */
[----:B0-----:R-:W-:-:S11]  /*52b0*/  I2FP.F32.U32 R22, R15 ;  /* 0x0000000f00167245 */ /* 0x001fd60000201000 */
[----:B------:R-:W-:Y:S05]  /*52c0*/  @!P0 BRA `(.L_x_118) ;  /* 0x0000000000288947 */ /* 0x000fea0003800000 */
[----:B------:R-:W-:Y:S02]  /*52d0*/  ULDC UR6, c[0x0][0x634] ;  /* 0x00018d0000067ab9 */ /* 0x000fe40000000800 */
[----:B------:R-:W-:-:S05]  /*52e0*/  IADD3 R5, P0, R16, UR6, RZ ;  /* 0x0000000610057c10 */ /* 0x000fca000ff1e0ff */
[----:B------:R-:W-:-:S04]  /*52f0*/  IMAD.X R21, RZ, RZ, R17, P0 ;  /* 0x000000ffff157224 */ /* 0x000fc800000e0611 */
[----:B------:R-:W-:-:S04]  /*5300*/  IMAD.WIDE.U32 R6, R21, UR4, RZ ;  /* 0x0000000415067c25 */ /* 0x000fc8000f8e00ff */
[----:B------:R-:W-:-:S04]  /*5310*/  IMAD.WIDE.U32 R6, P0, R5, UR5, R6 ;  /* 0x0000000505067c25 */ /* 0x000fc8000f800006 */
[----:B------:R-:W-:-:S04]  /*5320*/  IMAD.WIDE.U32 R4, R5, UR4, RZ ;  /* 0x0000000405047c25 */ /* 0x000fc8000f8e00ff */
[----:B------:R-:W-:Y:S01]  /*5330*/  IMAD.MOV.U32 R4, RZ, RZ, R7 ;  /* 0x000000ffff047224 */ /* 0x000fe200078e0007 */
[----:B------:R-:W-:Y:S01]  /*5340*/  IADD3 RZ, P1, R5, R6, RZ ;  /* 0x0000000605ff7210 */ /* 0x000fe20007f3e0ff */
[----:B------:R-:W-:-:S04]  /*5350*/  IMAD.X R5, RZ, RZ, RZ, P0 ;  /* 0x000000ffff057224 */ /* 0x000fc800000e06ff */
[----:B------:R-:W-:-:S08]  /*5360*/  IMAD.WIDE.U32.X R4, R21, UR5, R4, P1 ;  /* 0x0000000515047c25 */ /* 0x000fd000088e0404 */
.L_x_118:
[--C-:B------:R-:W-:Y:S01]  /*5370*/  SHF.R.U64 R14, R4, UR7, R5.reuse ;  /* 0x00000007040e7c19 */ /* 0x100fe20008001205 */
[----:B------:R-:W-:Y:S01]  /*5380*/  FMUL R22, R22, UR8 ;  /* 0x0000000816167c20 */ /* 0x000fe20008400000 */
[----:B------:R-:W-:Y:S01]  /*5390*/  SHF.R.U32.HI R4, RZ, UR7, R5 ;  /* 0x00000007ff047c19 */ /* 0x000fe20008011605 */
[----:B------:R-:W0:Y:S01]  /*53a0*/  LDC R6, c[0x0][0x144] ;  /* 0x00005100ff067b82 */ /* 0x000e220000000800 */
[----:B------:R-:W-:Y:S01]  /*53b0*/  IADD3 R5, P0, RZ, -R14, RZ ;  /* 0x8000000eff057210 */ /* 0x000fe20007f1e0ff */
[----:B------:R-:W-:Y:S01]  /*53c0*/  ULDC UR6, c[0x0][0x154] ;  /* 0x0000550000067ab9 */ /* 0x000fe20000000800 */
[----:B-1----:R-:W-:Y:S01]  /*53d0*/  I2FP.F32.U32 R7, R20 ;  /* 0x0000001400077245 */ /* 0x002fe20000201000 */
[----:B------:R-:W1:Y:S01]  /*53e0*/  F2I.U32.TRUNC.NTZ R22, R22 ;  /* 0x0000001600167305 */ /* 0x000e62000020f000 */
[----:B------:R-:W-:Y:S01]  /*53f0*/  ULDC.64 UR4, c[0x0][0x620] ;  /* 0x0001880000047ab9 */ /* 0x000fe20000000a00 */
[----:B------:R-:W-:Y:S01]  /*5400*/  IMAD.X R4, RZ, RZ, ~R4, P0 ;  /* 0x000000ffff047224 */ /* 0x000fe200000e0e04 */
[----:B------:R-:W-:Y:S01]  /*5410*/  ISETP.NE.AND P2, PT, R2, 0x1, PT ;  /* 0x000000010200780c */ /* 0x000fe20003f45270 */
[----:B------:R-:W-:Y:S01]  /*5420*/  FMUL R23, R7, UR6 ;  /* 0x0000000607177c20 */ /* 0x000fe20008400000 */
[----:B------:R-:W2:Y:S01]  /*5430*/  LDC R25, c[0x0][0x148] ;  /* 0x00005200ff197b82 */ /* 0x000ea20000000800 */
[----:B------:R-:W-:Y:S01]  /*5440*/  IMAD R4, R4, UR4, RZ ;  /* 0x0000000404047c24 */ /* 0x000fe2000f8e02ff */
[----:B------:R-:W-:-:S02]  /*5450*/  ULDC.64 UR6, c[0x0][0x640] ;  /* 0x0001900000067ab9 */ /* 0x000fc40000000a00 */
[----:B------:R-:W-:Y:S01]  /*5460*/  ISETP.NE.U32.AND P0, PT, RZ, UR6, PT ;  /* 0x00000006ff007c0c */ /* 0x000fe2000bf05070 */
[----:B------:R-:W3:Y:S01]  /*5470*/  F2I.U32.TRUNC.NTZ R23, R23 ;  /* 0x0000001700177305 */ /* 0x000ee2000020f000 */
[C---:B------:R-:W-:Y:S02]  /*5480*/  IMAD R7, R5.reuse, UR5, R4 ;  /* 0x0000000505077c24 */ /* 0x040fe4000f8e0204 */
[----:B------:R-:W-:Y:S01]  /*5490*/  IMAD.WIDE.U32 R4, R5, UR4, R16 ;  /* 0x0000000405047c25 */ /* 0x000fe2000f8e0010 */
[----:B------:R-:W-:Y:S01]  /*54a0*/  ULDC UR4, c[0x0][0x618] ;  /* 0x0001860000047ab9 */ /* 0x000fe20000000800 */
[----:B------:R-:W-:Y:S02]  /*54b0*/  ISETP.NE.AND.EX P0, PT, RZ, UR7, PT, P0 ;  /* 0x00000007ff007c0c */ /* 0x000fe4000bf05300 */
[----:B------:R-:W-:Y:S02]  /*54c0*/  IMAD.IADD R5, R5, 0x1, R7 ;  /* 0x0000000105057824 */ /* 0x000fe400078e0207 */
[----:B-1----:R-:W-:-:S03]  /*54d0*/  IMAD.MOV R22, RZ, RZ, -R22 ;  /* 0x000000ffff167224 */ /* 0x002fc600078e0a16 */
[----:B------:R-:W-:Y:S01]  /*54e0*/  SHF.R.U64 R21, R4, UR4, R5 ;  /* 0x0000000404157c19 */ /* 0x000fe20008001205 */
[----:B0-----:R-:W-:Y:S01]  /*54f0*/  IMAD R15, R6, R22, R15 ;  /* 0x00000016060f7224 */ /* 0x001fe200078e020f */
[----:B------:R-:W-:Y:S01]  /*5500*/  SHF.R.U32.HI R4, RZ, UR4, R5 ;  /* 0x00000004ff047c19 */ /* 0x000fe20008011605 */
[----:B------:R-:W-:Y:S01]  /*5510*/  ULDC UR4, c[0x0][0x608] ;  /* 0x0001820000047ab9 */ /* 0x000fe20000000800 */
[----:B---3--:R-:W-:Y:S02]  /*5520*/  IMAD.MOV R6, RZ, RZ, -R23 ;  /* 0x000000ffff067224 */ /* 0x008fe400078e0a17 */
[--C-:B------:R-:W-:Y:S02]  /*5530*/  SHF.R.U64 R22, R21, UR4, R4.reuse ;  /* 0x0000000415167c19 */ /* 0x100fe40008001204 */
[----:B------:R-:W-:Y:S01]  /*5540*/  SHF.R.U32.HI R5, RZ, UR4, R4 ;  /* 0x00000004ff057c19 */ /* 0x000fe20008011604 */
[----:B------:R-:W-:Y:S01]  /*5550*/  ULDC UR4, c[0x0][0x658] ;  /* 0x0001960000047ab9 */ /* 0x000fe20000000800 */
[----:B--2---:R-:W-:-:S02]  /*5560*/  @P2 IMAD R15, R25, R6, R20 ;  /* 0x00000006190f2224 */ /* 0x004fc400078e0214 */
[--C-:B------:R-:W-:Y:S02]  /*5570*/  SHF.R.U64 R20, R22, UR4, R5.reuse ;  /* 0x0000000416147c19 */ /* 0x100fe40008001205 */
[----:B------:R-:W-:-:S03]  /*5580*/  SHF.R.U32.HI R23, RZ, UR4, R5 ;  /* 0x00000004ff177c19 */ /* 0x000fc60008011605 */
[----:B------:R-:W-:Y:S02]  /*5590*/  IMAD.MOV.U32 R6, RZ, RZ, R20 ;  /* 0x000000ffff067224 */ /* 0x000fe400078e0014 */
[----:B------:R-:W-:Y:S01]  /*55a0*/  IMAD.MOV.U32 R5, RZ, RZ, R23 ;  /* 0x000000ffff057224 */ /* 0x000fe200078e0017 */
[----:B------:R-:W-:Y:S06]  /*55b0*/  @!P0 BRA `(.L_x_119) ;  /* 0x00000000002c8947 */ /* 0x000fec0003800000 */
        /* <DEDUP_REMOVED lines=9> */
[----:B------:R-:W-:-:S04]  /*5650*/  IMAD.WIDE.U32.X R4, R23, UR7, R4, P1 ;  /* 0x0000000717047c25 */ /* 0x000fc800088e0404 */
[----:B------:R-:W-:-:S07]  /*5660*/  IMAD.MOV.U32 R6, RZ, RZ, R4 ;  /* 0x000000ffff067224 */ /* 0x000fce00078e0004 */
.L_x_119:
[----:B------:R-:W-:Y:S01]  /*5670*/  ULDC UR4, c[0x0][0x648] ;  /* 0x0001920000047ab9 */ /* 0x000fe20000000800 */
[----:B------:R-:W-:Y:S01]  /*5680*/  LOP3.LUT R4, R22, UR15, RZ, 0xc0, !PT ;  /* 0x0000000f16047c12 */ /* 0x000fe2000f8ec0ff */
[----:B------:R-:W-:Y:S01]  /*5690*/  ULDC UR5, c[0x0][0x610] ;  /* 0x0001840000057ab9 */ /* 0x000fe20000000800 */
[----:B------:R-:W-:Y:S01]  /*56a0*/  SHF.R.U64 R5, R6, UR4, R5 ;  /* 0x0000000406057c19 */ /* 0x000fe20008001205 */
[----:B------:R-:W-:Y:S01]  /*56b0*/  ULDC UR4, c[0x0][0x638] ;  /* 0x00018e0000047ab9 */ /* 0x000fe20000000800 */
[----:B------:R-:W-:-:S03]  /*56c0*/  LOP3.LUT R21, R21, UR14, RZ, 0xc0, !PT ;  /* 0x0000000e15157c12 */ /* 0x000fc6000f8ec0ff */
[----:B------:R-:W-:Y:S02]  /*56d0*/  IMAD.MOV R7, RZ, RZ, -R5 ;  /* 0x000000ffff077224 */ /* 0x000fe400078e0a05 */
[----:B------:R-:W-:Y:S02]  /*56e0*/  IMAD R4, R5, UR16, R4 ;  /* 0x0000001005047c24 */ /* 0x000fe4000f8e0204 */
[----:B------:R-:W-:Y:S01]  /*56f0*/  IMAD R20, R7, UR4, R20 ;  /* 0x0000000407147c24 */ /* 0x000fe2000f8e0214 */
[----:B------:R-:W-:Y:S01]  /*5700*/  ULDC UR4, c[0x0][0x600] ;  /* 0x0001800000047ab9 */ /* 0x000fe20000000800 */
[----:B------:R-:W-:Y:S02]  /*5710*/  IMAD R15, R4, UR5, R15 ;  /* 0x00000005040f7c24 */ /* 0x000fe4000f8e020f */
[----:B------:R-:W-:Y:S02]  /*5720*/  IMAD R6, R20, UR4, R21 ;  /* 0x0000000414067c24 */ /* 0x000fe4000f8e0215 */
[----:B------:R-:W-:-:S03]  /*5730*/  IMAD.MOV.U32 R4, RZ, RZ, 0x1 ;  /* 0x00000001ff047424 */ /* 0x000fc600078e00ff */
[----:B------:R-:W-:Y:S02]  /*5740*/  SEL R20, R6, R15, !P2 ;  /* 0x0000000f06147207 */ /* 0x000fe40005000000 */
[----:B------:R-:W-:Y:S01]  /*5750*/  SEL R21, R15, R6, !P2 ;  /* 0x000000060f157207 */ /* 0x000fe20005000000 */
[----:B------:R-:W-:-:S07]  /*5760*/  IMAD.MOV.U32 R6, RZ, RZ, R14 ;  /* 0x000000ffff067224 */ /* 0x000fce00078e000e */
.L_x_117:
[----:B------:R-:W-:Y:S05]  /*5770*/  BSYNC B1 ;  /* 0x0000000000017941 */ /* 0x000fea0003800000 */
.L_x_116:
[----:B------:R-:W-:-:S13]  /*5780*/  LOP3.LUT P0, RZ, R4, 0xff, RZ, 0xc0, !PT ;  /* 0x000000ff04ff7812 */ /* 0x000fda000780c0ff */
[----:B------:R-:W-:Y:S05]  /*5790*/  @P0 BRA `(.L_x_120) ;  /* 0xfffffff400300947 */ /* 0x000fea000383ffff */
[----:B------:R-:W-:Y:S05]  /*57a0*/  BSYNC B0 ;  /* 0x0000000000007941 */ /* 0x000fea0003800000 */
.L_x_109:
[----:B------:R-:W-:-:S03]  /*57b0*/  UMOV UR4, 0xffffffff ;  /* 0xffffffff00047882 */ /* 0x000fc60000000000 */
[----:B------:R-:W-:Y:S05]  /*57c0*/  BRA.DIV UR4, `(.L_x_121) ;  /* 0x0000001604b87947 */ /* 0x000fea000b800000 */
[----:B------:R-:W-:-:S13]  /*57d0*/  ELECT P6, URZ, PT ;  /* 0x00000000003f782f */ /* 0x000fda00038c0000 */
.L_x_168:
[----:B------:R-:W-:Y:S04]  /*57e0*/  BSSY B0, `(.L_x_122) ;  /* 0x0000154000007945 */ /* 0x000fe80003800000 */
[----:B------:R-:W-:Y:S05]  /*57f0*/  @!P6 BRA `(.L_x_123) ;  /* 0x000000140048e947 */ /* 0x000fea0003800000 */
[----:B------:R-:W-:-:S04]  /*5800*/  LOP3.LUT R18, R18, 0x2, RZ, 0xfc, !PT ;  /* 0x0000000212127812 */ /* 0x000fc800078efcff */
[----:B------:R-:W-:-:S13]  /*5810*/  ISETP.NE.AND P0, PT, R18, 0x3, PT ;  /* 0x000000031200780c */ /* 0x000fda0003f05270 */
[----:B------:R-:W-:Y:S05]  /*5820*/  @!P0 BRA `(.L_x_124) ;  /* 0x0000000000048947 */ /* 0x000fea0003800000 */
[----:B------:R-:W-:Y:S01]  /*5830*/  BPT.TRAP 0x1 ;  /* 0x000000040000795c */ /* 0x000fe20000300000 */
.L_x_124:
[----:B------:R-:W0:Y:S01]  /*5840*/  S2R R5, SR_CgaCtaId ;  /* 0x0000000000057919 */ /* 0x000e220000008800 */
[----:B------:R-:W-:Y:S02]  /*5850*/  MOV R0, 0x400 ;  /* 0x0000040000007802 */ /* 0x000fe40000000f00 */
[----:B------:R-:W-:Y:S02]  /*5860*/  SHF.L.U32 R2, R3, 0x1f, RZ ;  /* 0x0000001f03027819 */ /* 0x000fe400000006ff */
[----:B0-----:R-:W-:-:S05]  /*5870*/  LEA R5, R5, R0, 0x18 ;  /* 0x0000000005057211 */ /* 0x001fca00078ec0ff */
[----:B------:R-:W-:-:S04]  /*5880*/  VIADD R5, R5, 0x128 ;  /* 0x0000012805057836 */ /* 0x000fc80000000000 */
[C---:B------:R-:W-:Y:S02]  /*5890*/  IMAD R7, R8.reuse, 0x8, R5 ;  /* 0x0000000808077824 */ /* 0x040fe400078e0205 */
[----:B------:R-:W-:Y:S02]  /*58a0*/  VIADD R8, R8, 0x1 ;  /* 0x0000000108087836 */ /* 0x000fe40000000000 */
[----:B------:R-:W0:Y:S03]  /*58b0*/  SYNCS.PHASECHK.TRANS64.TRYWAIT P0, [R7+URZ], R2 ;  /* 0x00000002070075a7 */ /* 0x000e26000800017f */
[----:B------:R-:W-:-:S04]  /*58c0*/  ISETP.NE.AND P1, PT, R8, 0x25, PT ;  /* 0x000000250800780c */ /* 0x000fc80003f25270 */
[----:B------:R-:W-:Y:S02]  /*58d0*/  SEL R0, RZ, 0x1, P1 ;  /* 0x00000001ff007807 */ /* 0x000fe40000800000 */
[----:B------:R-:W-:Y:S02]  /*58e0*/  SEL R8, R8, RZ, P1 ;  /* 0x000000ff08087207 */ /* 0x000fe40000800000 */
[----:B------:R-:W-:-:S03]  /*58f0*/  LOP3.LUT R9, R3, R0, RZ, 0x3c, !PT ;  /* 0x0000000003097212 */ /* 0x000fc600078e3cff */
[----:B------:R-:W-:Y:S01]  /*5900*/  IMAD R6, R8, 0x8, R5 ;  /* 0x0000000808067824 */ /* 0x000fe200078e0205 */
[----:B------:R-:W-:Y:S01]  /*5910*/  SHF.L.U32 R3, R9, 0x1f, RZ ;  /* 0x0000001f09037819 */ /* 0x000fe200000006ff */
[----:B0-----:R-:W-:Y:S06]  /*5920*/  @!P0 BRA `(.L_x_125) ;  /* 0x0000001400808947 */ /* 0x001fec0003800000 */
.L_x_169:
[----:B------:R-:W1:Y:S01]  /*5930*/  SYNCS.PHASECHK.TRANS64.TRYWAIT P0, [R6+URZ], R3 ;  /* 0x00000003060075a7 */ /* 0x000e62000800017f */
[----:B------:R-:W-:-:S05]  /*5940*/  VIADD R0, R8, 0x1 ;  /* 0x0000000108007836 */ /* 0x000fca0000000000 */
[----:B------:R-:W-:-:S04]  /*5950*/  ISETP.NE.AND P1, PT, R0, 0x25, PT ;  /* 0x000000250000780c */ /* 0x000fc80003f25270 */
[----:B0-----:R-:W-:Y:S02]  /*5960*/  SEL R2, RZ, 0x1, P1 ;  /* 0x00000001ff027807 */ /* 0x001fe40000800000 */
[----:B------:R-:W-:Y:S02]  /*5970*/  SEL R0, R0, RZ, P1 ;  /* 0x000000ff00007207 */ /* 0x000fe40000800000 */
[----:B------:R-:W-:-:S03]  /*5980*/  LOP3.LUT R9, R9, R2, RZ, 0x3c, !PT ;  /* 0x0000000209097212 */ /* 0x000fc600078e3cff */
[----:B------:R-:W-:Y:S01]  /*5990*/  IMAD R7, R0, 0x8, R5 ;  /* 0x0000000800077824 */ /* 0x000fe200078e0205 */
[----:B------:R-:W-:Y:S01]  /*59a0*/  SHF.L.U32 R4, R9, 0x1f, RZ ;  /* 0x0000001f09047819 */ /* 0x000fe200000006ff */
[----:B-1----:R-:W-:Y:S06]  /*59b0*/  @!P0 BRA `(.L_x_126) ;  /* 0x0000001400708947 */ /* 0x002fec0003800000 */
.L_x_170:
[----:B------:R-:W1:Y:S01]  /*59c0*/  SYNCS.PHASECHK.TRANS64.TRYWAIT P0, [R7+URZ], R4 ;  /* 0x00000004070075a7 */ /* 0x000e62000800017f */
[----:B------:R-:W-:-:S05]  /*59d0*/  VIADD R0, R0, 0x1 ;  /* 0x0000000100007836 */ /* 0x000fca0000000000 */
[----:B------:R-:W-:-:S04]  /*59e0*/  ISETP.NE.AND P1, PT, R0, 0x25, PT ;  /* 0x000000250000780c */ /* 0x000fc80003f25270 */
[----:B------:R-:W-:Y:S02]  /*59f0*/  SEL R2, RZ, 0x1, P1 ;  /* 0x00000001ff027807 */ /* 0x000fe40000800000 */
[----:B------:R-:W-:Y:S02]  /*5a00*/  SEL R0, R0, RZ, P1 ;  /* 0x000000ff00007207 */ /* 0x000fe40000800000 */
[----:B------:R-:W-:-:S03]  /*5a10*/  LOP3.LUT R9, R9, R2, RZ, 0x3c, !PT ;  /* 0x0000000209097212 */ /* 0x000fc600078e3cff */
[----:B0-----:R-:W-:Y:S01]  /*5a20*/  IMAD R6, R0, 0x8, R5 ;  /* 0x0000000800067824 */ /* 0x001fe200078e0205 */
[----:B------:R-:W-:Y:S01]  /*5a30*/  SHF.L.U32 R3, R9, 0x1f, RZ ;  /* 0x0000001f09037819 */ /* 0x000fe200000006ff */
[----:B-1----:R-:W-:Y:S06]  /*5a40*/  @!P0 BRA `(.L_x_127) ;  /* 0x0000001400608947 */ /* 0x002fec0003800000 */
.L_x_171:
        /* <DEDUP_REMOVED lines=9> */
.L_x_172:
        /* <DEDUP_REMOVED lines=9> */
.L_x_173:
        /* <DEDUP_REMOVED lines=9> */
.L_x_174:
        /* <DEDUP_REMOVED lines=9> */
.L_x_175:
        /* <DEDUP_REMOVED lines=9> */
.L_x_176:
        /* <DEDUP_REMOVED lines=9> */
.L_x_177:
        /* <DEDUP_REMOVED lines=9> */
.L_x_178:
        /* <DEDUP_REMOVED lines=9> */
.L_x_179:
        /* <DEDUP_REMOVED lines=9> */
.L_x_180:
        /* <DEDUP_REMOVED lines=9> */
.L_x_181:
        /* <DEDUP_REMOVED lines=9> */
.L_x_182:
        /* <DEDUP_REMOVED lines=9> */
.L_x_183:
        /* <DEDUP_REMOVED lines=9> */
.L_x_184:
        /* <DEDUP_REMOVED lines=9> */
.L_x_185:
        /* <DEDUP_REMOVED lines=9> */
.L_x_186:
        /* <DEDUP_REMOVED lines=9> */
.L_x_187:
        /* <DEDUP_REMOVED lines=9> */
.L_x_188:
        /* <DEDUP_REMOVED lines=9> */
.L_x_189:
        /* <DEDUP_REMOVED lines=9> */
.L_x_190:
        /* <DEDUP_REMOVED lines=9> */
.L_x_191:
        /* <DEDUP_REMOVED lines=9> */
.L_x_192:
        /* <DEDUP_REMOVED lines=9> */
.L_x_193:
        /* <DEDUP_REMOVED lines=9> */
.L_x_194:
        /* <DEDUP_REMOVED lines=9> */
.L_x_195:
        /* <DEDUP_REMOVED lines=9> */
.L_x_196:
        /* <DEDUP_REMOVED lines=9> */
.L_x_197:
        /* <DEDUP_REMOVED lines=9> */
.L_x_198:
        /* <DEDUP_REMOVED lines=9> */
.L_x_199:
        /* <DEDUP_REMOVED lines=9> */
.L_x_200:
        /* <DEDUP_REMOVED lines=9> */
.L_x_201:
        /* <DEDUP_REMOVED lines=9> */
.L_x_202:
        /* <DEDUP_REMOVED lines=9> */
.L_x_203:
[----:B------:R-:W1:Y:S01]  /*6c50*/  SYNCS.PHASECHK.TRANS64.TRYWAIT P0, [R6+URZ], R3 ;  /* 0x00000003060075a7 */ /* 0x000e62000800017f */
[----:B------:R-:W-:-:S05]  /*6c60*/  VIADD R0, R0, 0x1 ;  /* 0x0000000100007836 */ /* 0x000fca0000000000 */
[----:B------:R-:W-:-:S04]  /*6c70*/  ISETP.NE.AND P1, PT, R0, 0x25, PT ;  /* 0x000000250000780c */ /* 0x000fc80003f25270 */
[----:B------:R-:W-:Y:S02]  /*6c80*/  SEL R2, RZ, 0x1, P1 ;  /* 0x00000001ff027807 */ /* 0x000fe40000800000 */
[----:B------:R-:W-:Y:S02]  /*6c90*/  SEL R0, R0, RZ, P1 ;  /* 0x000000ff00007207 */ /* 0x000fe40000800000 */
[----:B------:R-:W-:Y:S01]  /*6ca0*/  LOP3.LUT R2, R9, R2, RZ, 0x3c, !PT ;  /* 0x0000000209027212 */ /* 0x000fe200078e3cff */
[----:B-1----:R-:W-:Y:S06]  /*6cb0*/  @!P0 BRA `(.L_x_160) ;  /* 0x0000000c00588947 */ /* 0x002fec0003800000 */
.L_x_204:
[----:B------:R-:W-:Y:S01]  /*6cc0*/  IMAD R5, R0, 0x8, R5 ;  /* 0x0000000800057824 */ /* 0x000fe200078e0205 */
[----:B------:R-:W-:-:S07]  /*6cd0*/  SHF.L.U32 R0, R2, 0x1f, RZ ;  /* 0x0000001f02007819 */ /* 0x000fce00000006ff */
.L_x_161:
[----:B--2---:R2:W3:Y:S02]  /*6ce0*/  SYNCS.PHASECHK.TRANS64.TRYWAIT P0, [R5+URZ], R0 ;  /* 0x00000000050075a7 */ /* 0x0044e4000800017f */
[----:B---3--:R-:W-:Y:S05]  /*6cf0*/  @!P0 NANOSLEEP.SYNCS 0x989680 ;  /* 0x009896800000895d */ /* 0x008fea0003900000 */
[----:B------:R-:W3:Y:S02]  /*6d00*/  @!P0 SYNCS.PHASECHK.TRANS64 P0, [R5+URZ], R0 ;  /* 0x00000000050085a7 */ /* 0x000ee4000800007f */
[----:B---3--:R-:W-:Y:S05]  /*6d10*/  @!P0 BRA `(.L_x_161) ;  /* 0xfffffffc00f08947 */ /* 0x008fea000383ffff */
.L_x_123:
[----:B------:R-:W-:Y:S05]  /*6d20*/  BSYNC B0 ;  /* 0x0000000000007941 */ /* 0x000fea0003800000 */
.L_x_122:
[----:B------:R-:W-:Y:S05]  /*6d30*/  EXIT ;  /* 0x000000000000794d */ /* 0x000fea0003800000 */
.L_x_22:
[----:B-1----:R1:W2:Y:S02]  /*6d40*/  SYNCS.PHASECHK.TRANS64.TRYWAIT P1, [R3+URZ], R0 ;  /* 0x00000000030075a7 */ /* 0x0022a4000802017f */
[----:B--2---:R-:W-:Y:S05]  /*6d50*/  @!P1 NANOSLEEP.SYNCS 0x989680 ;  /* 0x009896800000995d */ /* 0x004fea0003900000 */
[----:B------:R-:W2:Y:S02]  /*6d60*/  @!P1 SYNCS.PHASECHK.TRANS64 P1, [R3+URZ], R0 ;  /* 0x00000000030095a7 */ /* 0x000ea4000802007f */
[----:B--2---:R-:W-:Y:S05]  /*6d70*/  @!P1 BRA `(.L_x_22) ;  /* 0xfffffffc00f09947 */ /* 0x004fea000383ffff */
[----:B------:R-:W-:Y:S05]  /*6d80*/  BRA `(.L_x_21) ;  /* 0xffffffac00747947 */ /* 0x000fea000383ffff */
.L_x_27:
[----:B-1----:R1:W2:Y:S02]  /*6d90*/  SYNCS.PHASECHK.TRANS64.TRYWAIT P1, [R5+URZ], R4 ;  /* 0x00000004050075a7 */ /* 0x0022a4000802017f */
[----:B--2---:R-:W-:Y:S05]  /*6da0*/  @!P1 NANOSLEEP.SYNCS 0x989680 ;  /* 0x009896800000995d */ /* 0x004fea0003900000 */
[----:B------:R-:W2:Y:S02]  /*6db0*/  @!P1 SYNCS.PHASECHK.TRANS64 P1, [R5+URZ], R4 ;  /* 0x00000004050095a7 */ /* 0x000ea4000802007f */
[----:B--2---:R-:W-:Y:S05]  /*6dc0*/  @!P1 BRA `(.L_x_27) ;  /* 0xfffffffc00f09947 */ /* 0x004fea000383ffff */
[----:B------:R-:W-:Y:S05]  /*6dd0*/  BRA `(.L_x_26) ;  /* 0xffffffac00f47947 */ /* 0x000fea000383ffff */
.L_x_110:
[----:B------:R-:W-:Y:S01]  /*6de0*/  BSSY B1, `(.L_x_162) ;  /* 0x0000006000017945 */ /* 0x000fe20003800000 */
[----:B------:R-:W-:-:S07]  /*6df0*/  IMAD.MOV.U32 R15, RZ, RZ, -0x1 ;  /* 0xffffffffff0f7424 */ /* 0x000fce00078e00ff */
[----:B------:R-:W-:Y:S05]  /*6e00*/  WARPSYNC.COLLECTIVE R15, `(.L_x_163) ;  /* 0x000000000f0c7348 */ /* 0x000fea0003c00000 */
[----:B------:R-:W-:Y:S02]  /*6e10*/  ELECT P6, UR62, PT ;  /* 0x00000000003e782f */ /* 0x000fe400038c0000 */
[----:B------:R-:W-:Y:S01]  /*6e20*/  MOV R14, UR62 ;  /* 0x0000003e000e7c02 */ /* 0x000fe20008000f00 */
[----:B------:R-:W-:Y:S10]  /*6e30*/  ENDCOLLECTIVE ;  /* 0x000000000000791b */ /* 0x000ff40003800000 */
.L_x_163:
[----:B------:R-:W-:Y:S05]  /*6e40*/  BSYNC B1 ;  /* 0x0000000000017941 */ /* 0x000fea0003800000 */
.L_x_162:
[----:B------:R-:W-:Y:S05]  /*6e50*/  BRA `(.L_x_164) ;  /* 0xffffffdc008c7947 */ /* 0x000fea000383ffff */
.L_x_113:
[----:B0-----:R0:W1:Y:S02]  /*6e60*/  SYNCS.PHASECHK.TRANS64.TRYWAIT P0, [R20+URZ+0x128], R7 ;  /* 0x00012807140075a7 */ /* 0x001064000800017f */
[----:B-1----:R-:W-:Y:S05]  /*6e70*/  @!P0 NANOSLEEP.SYNCS 0x989680 ;  /* 0x009896800000895d */ /* 0x002fea0003900000 */
[----:B------:R-:W1:Y:S02]  /*6e80*/  @!P0 SYNCS.PHASECHK.TRANS64 P0, [R20+URZ+0x128], R7 ;  /* 0x00012807140085a7 */ /* 0x000e64000800007f */
[----:B-1----:R-:W-:Y:S05]  /*6e90*/  @!P0 BRA `(.L_x_113) ;  /* 0xfffffffc00f08947 */ /* 0x002fea000383ffff */
[----:B------:R-:W-:Y:S05]  /*6ea0*/  BRA `(.L_x_165) ;  /* 0xffffffdc00cc7947 */ /* 0x000fea000383ffff */
.L_x_121:
[----:B------:R-:W-:Y:S01]  /*6eb0*/  BSSY B0, `(.L_x_166) ;  /* 0x0000006000007945 */ /* 0x000fe20003800000 */
[----:B------:R-:W-:-:S07]  /*6ec0*/  IMAD.MOV.U32 R15, RZ, RZ, -0x1 ;  /* 0xffffffffff0f7424 */ /* 0x000fce00078e00ff */
[----:B------:R-:W-:Y:S05]  /*6ed0*/  WARPSYNC.COLLECTIVE R15, `(.L_x_167) ;  /* 0x000000000f0c7348 */ /* 0x000fea0003c00000 */
[----:B------:R-:W-:Y:S02]  /*6ee0*/  ELECT P6, UR62, PT ;  /* 0x00000000003e782f */ /* 0x000fe400038c0000 */
[----:B------:R-:W-:Y:S01]  /*6ef0*/  MOV R14, UR62 ;  /* 0x0000003e000e7c02 */ /* 0x000fe20008000f00 */
[----:B------:R-:W-:Y:S10]  /*6f00*/  ENDCOLLECTIVE ;  /* 0x000000000000791b */ /* 0x000ff40003800000 */
.L_x_167:
[----:B------:R-:W-:Y:S05]  /*6f10*/  BSYNC B0 ;  /* 0x0000000000007941 */ /* 0x000fea0003800000 */
.L_x_166:
[----:B------:R-:W-:Y:S05]  /*6f20*/  BRA `(.L_x_168) ;  /* 0xffffffe8002c7947 */ /* 0x000fea000383ffff */
.L_x_125:
[----:B0-----:R0:W1:Y:S02]  /*6f30*/  SYNCS.PHASECHK.TRANS64.TRYWAIT P0, [R7+URZ], R2 ;  /* 0x00000002070075a7 */ /* 0x001064000800017f */
[----:B-1----:R-:W-:Y:S05]  /*6f40*/  @!P0 NANOSLEEP.SYNCS 0x989680 ;  /* 0x009896800000895d */ /* 0x002fea0003900000 */
[----:B------:R-:W1:Y:S02]  /*6f50*/  @!P0 SYNCS.PHASECHK.TRANS64 P0, [R7+URZ], R2 ;  /* 0x00000002070085a7 */ /* 0x000e64000800007f */
[----:B-1----:R-:W-:Y:S05]  /*6f60*/  @!P0 BRA `(.L_x_125) ;  /* 0xfffffffc00f08947 */ /* 0x002fea000383ffff */
[----:B------:R-:W-:Y:S05]  /*6f70*/  BRA `(.L_x_169) ;  /* 0xffffffe8006c7947 */ /* 0x000fea000383ffff */
.L_x_126:
[----:B0-----:R0:W1:Y:S02]  /*6f80*/  SYNCS.PHASECHK.TRANS64.TRYWAIT P0, [R6+URZ], R3 ;  /* 0x00000003060075a7 */ /* 0x001064000800017f */
[----:B-1----:R-:W-:Y:S05]  /*6f90*/  @!P0 NANOSLEEP.SYNCS 0x989680 ;  /* 0x009896800000895d */ /* 0x002fea0003900000 */
[----:B------:R-:W1:Y:S02]  /*6fa0*/  @!P0 SYNCS.PHASECHK.TRANS64 P0, [R6+URZ], R3 ;  /* 0x00000003060085a7 */ /* 0x000e64000800007f */
[----:B-1----:R-:W-:Y:S05]  /*6fb0*/  @!P0 BRA `(.L_x_126) ;  /* 0xfffffffc00f08947 */ /* 0x002fea000383ffff */
[----:B------:R-:W-:Y:S05]  /*6fc0*/  BRA `(.L_x_170) ;  /* 0xffffffe8007c7947 */ /* 0x000fea000383ffff */
.L_x_127:
[----:B0-----:R0:W1:Y:S02]  /*6fd0*/  SYNCS.PHASECHK.TRANS64.TRYWAIT P0, [R7+URZ], R4 ;  /* 0x00000004070075a7 */ /* 0x001064000800017f */
[----:B-1----:R-:W-:Y:S05]  /*6fe0*/  @!P0 NANOSLEEP.SYNCS 0x989680 ;  /* 0x009896800000895d */ /* 0x002fea0003900000 */
[----:B------:R-:W1:Y:S02]  /*6ff0*/  @!P0 SYNCS.PHASECHK.TRANS64 P0, [R7+URZ], R4 ;  /* 0x00000004070085a7 */ /* 0x000e64000800007f */
[----:B-1----:R-:W-:Y:S05]  /*7000*/  @!P0 BRA `(.L_x_127) ;  /* 0xfffffffc00f08947 */ /* 0x002fea000383ffff */
[----:B------:R-:W-:Y:S05]  /*7010*/  BRA `(.L_x_171) ;  /* 0xffffffe8008c7947 */ /* 0x000fea000383ffff */
.L_x_128:
[----:B0-----:R0:W1:Y:S02]  /*7020*/  SYNCS.PHASECHK.TRANS64.TRYWAIT P0, [R6+URZ], R3 ;  /* 0x00000003060075a7 */ /* 0x001064000800017f */
[----:B-1----:R-:W-:Y:S05]  /*7030*/  @!P0 NANOSLEEP.SYNCS 0x989680 ;  /* 0x009896800000895d */ /* 0x002fea0003900000 */
[----:B------:R-:W1:Y:S02]  /*7040*/  @!P0 SYNCS.PHASECHK.TRANS64 P0, [R6+URZ], R3 ;  /* 0x00000003060085a7 */ /* 0x000e64000800007f */
[----:B-1----:R-:W-:Y:S05]  /*7050*/  @!P0 BRA `(.L_x_128) ;  /* 0xfffffffc00f08947 */ /* 0x002fea000383ffff */
[----:B------:R-:W-:Y:S05]  /*7060*/  BRA `(.L_x_172) ;  /* 0xffffffe8009c7947 */ /* 0x000fea000383ffff */
.L_x_129:
[----:B0-----:R0:W1:Y:S02]  /*7070*/  SYNCS.PHASECHK.TRANS64.TRYWAIT P0, [R7+URZ], R4 ;  /* 0x00000004070075a7 */ /* 0x001064000800017f */
[----:B-1----:R-:W-:Y:S05]  /*7080*/  @!P0 NANOSLEEP.SYNCS 0x989680 ;  /* 0x009896800000895d */ /* 0x002fea0003900000 */
[----:B------:R-:W1:Y:S02]  /*7090*/  @!P0 SYNCS.PHASECHK.TRANS64 P0, [R7+URZ], R4 ;  /* 0x00000004070085a7 */ /* 0x000e64000800007f */
[----:B-1----:R-:W-:Y:S05]  /*70a0*/  @!P0 BRA `(.L_x_129) ;  /* 0xfffffffc00f08947 */ /* 0x002fea000383ffff */
[----:B------:R-:W-:Y:S05]  /*70b0*/  BRA `(.L_x_173) ;  /* 0xffffffe800ac7947 */ /* 0x000fea000383ffff */
.L_x_130:
[----:B0-----:R0:W1:Y:S02]  /*70c0*/  SYNCS.PHASECHK.TRANS64.TRYWAIT P0, [R6+URZ], R3 ;  /* 0x00000003060075a7 */ /* 0x001064000800017f */
[----:B-1----:R-:W-:Y:S05]  /*70d0*/  @!P0 NANOSLEEP.SYNCS 0x989680 ;  /* 0x009896800000895d */ /* 0x002fea0003900000 */
[----:B------:R-:W1:Y:S02]  /*70e0*/  @!P0 SYNCS.PHASECHK.TRANS64 P0, [R6+URZ], R3 ;  /* 0x00000003060085a7 */ /* 0x000e64000800007f */
[----:B-1----:R-:W-:Y:S05]  /*70f0*/  @!P0 BRA `(.L_x_130) ;  /* 0xfffffffc00f08947 */ /* 0x002fea000383ffff */
[----:B------:R-:W-:Y:S05]  /*7100*/  BRA `(.L_x_174) ;  /* 0xffffffe800bc7947 */ /* 0x000fea000383ffff */
.L_x_131:
[----:B0-----:R0:W1:Y:S02]  /*7110*/  SYNCS.PHASECHK.TRANS64.TRYWAIT P0, [R7+URZ], R4 ;  /* 0x00000004070075a7 */ /* 0x001064000800017f */
[----:B-1----:R-:W-:Y:S05]  /*7120*/  @!P0 NANOSLEEP.SYNCS 0x989680 ;  /* 0x009896800000895d */ /* 0x002fea0003900000 */
[----:B------:R-:W1:Y:S02]  /*7130*/  @!P0 SYNCS.PHASECHK.TRANS64 P0, [R7+URZ], R4 ;  /* 0x00000004070085a7 */ /* 0x000e64000800007f */
[----:B-1----:R-:W-:Y:S05]  /*7140*/  @!P0 BRA `(.L_x_131) ;  /* 0xfffffffc00f08947 */ /* 0x002fea000383ffff */
[----:B------:R-:W-:Y:S05]  /*7150*/  BRA `(.L_x_175) ;  /* 0xffffffe800cc7947 */ /* 0x000fea000383ffff */
.L_x_132:
[----:B0-----:R0:W1:Y:S02]  /*7160*/  SYNCS.PHASECHK.TRANS64.TRYWAIT P0, [R6+URZ], R3 ;  /* 0x00000003060075a7 */ /* 0x001064000800017f */
[----:B-1----:R-:W-:Y:S05]  /*7170*/  @!P0 NANOSLEEP.SYNCS 0x989680 ;  /* 0x009896800000895d */ /* 0x002fea0003900000 */
[----:B------:R-:W1:Y:S02]  /*7180*/  @!P0 SYNCS.PHASECHK.TRANS64 P0, [R6+URZ], R3 ;  /* 0x00000003060085a7 */ /* 0x000e64000800007f */
[----:B-1----:R-:W-:Y:S05]  /*7190*/  @!P0 BRA `(.L_x_132) ;  /* 0xfffffffc00f08947 */ /* 0x002fea000383ffff */
[----:B------:R-:W-:Y:S05]  /*71a0*/  BRA `(.L_x_176) ;  /* 0xffffffe800dc7947 */ /* 0x000fea000383ffff */
.L_x_133:
[----:B0-----:R0:W1:Y:S02]  /*71b0*/  SYNCS.PHASECHK.TRANS64.TRYWAIT P0, [R7+URZ], R4 ;  /* 0x00000004070075a7 */ /* 0x001064000800017f */
[----:B-1----:R-:W-:Y:S05]  /*71c0*/  @!P0 NANOSLEEP.SYNCS 0x989680 ;  /* 0x009896800000895d */ /* 0x002fea0003900000 */
[----:B------:R-:W1:Y:S02]  /*71d0*/  @!P0 SYNCS.PHASECHK.TRANS64 P0, [R7+URZ], R4 ;  /* 0x00000004070085a7 */ /* 0x000e64000800007f */
[----:B-1----:R-:W-:Y:S05]  /*71e0*/  @!P0 BRA `(.L_x_133) ;  /* 0xfffffffc00f08947 */ /* 0x002fea000383ffff */
[----:B------:R-:W-:Y:S05]  /*71f0*/  BRA `(.L_x_177) ;  /* 0xffffffe800ec7947 */ /* 0x000fea000383ffff */
.L_x_134:
[----:B0-----:R0:W1:Y:S02]  /*7200*/  SYNCS.PHASECHK.TRANS64.TRYWAIT P0, [R6+URZ], R3 ;  /* 0x00000003060075a7 */ /* 0x001064000800017f */
[----:B-1----:R-:W-:Y:S05]  /*7210*/  @!P0 NANOSLEEP.SYNCS 0x989680 ;  /* 0x009896800000895d */ /* 0x002fea0003900000 */
[----:B------:R-:W1:Y:S02]  /*7220*/  @!P0 SYNCS.PHASECHK.TRANS64 P0, [R6+URZ], R3 ;  /* 0x00000003060085a7 */ /* 0x000e64000800007f */
[----:B-1----:R-:W-:Y:S05]  /*7230*/  @!P0 BRA `(.L_x_134) ;  /* 0xfffffffc00f08947 */ /* 0x002fea000383ffff */
[----:B------:R-:W-:Y:S05]  /*7240*/  BRA `(.L_x_178) ;  /* 0xffffffe800fc7947 */ /* 0x000fea000383ffff */
.L_x_135:
[----:B0-----:R0:W1:Y:S02]  /*7250*/  SYNCS.PHASECHK.TRANS64.TRYWAIT P0, [R7+URZ], R4 ;  /* 0x00000004070075a7 */ /* 0x001064000800017f */
[----:B-1----:R-:W-:Y:S05]  /*7260*/  @!P0 NANOSLEEP.SYNCS 0x989680 ;  /* 0x009896800000895d */ /* 0x002fea0003900000 */
[----:B------:R-:W1:Y:S02]  /*7270*/  @!P0 SYNCS.PHASECHK.TRANS64 P0, [R7+URZ], R4 ;  /* 0x00000004070085a7 */ /* 0x000e64000800007f */
[----:B-1----:R-:W-:Y:S05]  /*7280*/  @!P0 BRA `(.L_x_135) ;  /* 0xfffffffc00f08947 */ /* 0x002fea000383ffff */
[----:B------:R-:W-:Y:S05]  /*7290*/  BRA `(.L_x_179) ;  /* 0xffffffec000c7947 */ /* 0x000fea000383ffff */
.L_x_136:
[----:B0-----:R0:W1:Y:S02]  /*72a0*/  SYNCS.PHASECHK.TRANS64.TRYWAIT P0, [R6+URZ], R3 ;  /* 0x00000003060075a7 */ /* 0x001064000800017f */
[----:B-1----:R-:W-:Y:S05]  /*72b0*/  @!P0 NANOSLEEP.SYNCS 0x989680 ;  /* 0x009896800000895d */ /* 0x002fea0003900000 */
[----:B------:R-:W1:Y:S02]  /*72c0*/  @!P0 SYNCS.PHASECHK.TRANS64 P0, [R6+URZ], R3 ;  /* 0x00000003060085a7 */ /* 0x000e64000800007f */
[----:B-1----:R-:W-:Y:S05]  /*72d0*/  @!P0 BRA `(.L_x_136) ;  /* 0xfffffffc00f08947 */ /* 0x002fea000383ffff */
[----:B------:R-:W-:Y:S05]  /*72e0*/  BRA `(.L_x_180) ;  /* 0xffffffec001c7947 */ /* 0x000fea000383ffff */
.L_x_137:
[----:B0-----:R0:W1:Y:S02]  /*72f0*/  SYNCS.PHASECHK.TRANS64.TRYWAIT P0, [R7+URZ], R4 ;  /* 0x00000004070075a7 */ /* 0x001064000800017f */
[----:B-1----:R-:W-:Y:S05]  /*7300*/  @!P0 NANOSLEEP.SYNCS 0x989680 ;  /* 0x009896800000895d */ /* 0x002fea0003900000 */
[----:B------:R-:W1:Y:S02]  /*7310*/  @!P0 SYNCS.PHASECHK.TRANS64 P0, [R7+URZ], R4 ;  /* 0x00000004070085a7 */ /* 0x000e64000800007f */
[----:B-1----:R-:W-:Y:S05]  /*7320*/  @!P0 BRA `(.L_x_137) ;  /* 0xfffffffc00f08947 */ /* 0x002fea000383ffff */
[----:B------:R-:W-:Y:S05]  /*7330*/  BRA `(.L_x_181) ;  /* 0xffffffec002c7947 */ /* 0x000fea000383ffff */
.L_x_138:
[----:B0-----:R0:W1:Y:S02]  /*7340*/  SYNCS.PHASECHK.TRANS64.TRYWAIT P0, [R6+URZ], R3 ;  /* 0x00000003060075a7 */ /* 0x001064000800017f */
[----:B-1----:R-:W-:Y:S05]  /*7350*/  @!P0 NANOSLEEP.SYNCS 0x989680 ;  /* 0x009896800000895d */ /* 0x002fea0003900000 */
[----:B------:R-:W1:Y:S02]  /*7360*/  @!P0 SYNCS.PHASECHK.TRANS64 P0, [R6+URZ], R3 ;  /* 0x00000003060085a7 */ /* 0x000e64000800007f */
[----:B-1----:R-:W-:Y:S05]  /*7370*/  @!P0 BRA `(.L_x_138) ;  /* 0xfffffffc00f08947 */ /* 0x002fea000383ffff */
[----:B------:R-:W-:Y:S05]  /*7380*/  BRA `(.L_x_182) ;  /* 0xffffffec003c7947 */ /* 0x000fea000383ffff */
.L_x_139:
[----:B0-----:R0:W1:Y:S02]  /*7390*/  SYNCS.PHASECHK.TRANS64.TRYWAIT P0, [R7+URZ], R4 ;  /* 0x00000004070075a7 */ /* 0x001064000800017f */
[----:B-1----:R-:W-:Y:S05]  /*73a0*/  @!P0 NANOSLEEP.SYNCS 0x989680 ;  /* 0x009896800000895d */ /* 0x002fea0003900000 */
[----:B------:R-:W1:Y:S02]  /*73b0*/  @!P0 SYNCS.PHASECHK.TRANS64 P0, [R7+URZ], R4 ;  /* 0x00000004070085a7 */ /* 0x000e64000800007f */
[----:B-1----:R-:W-:Y:S05]  /*73c0*/  @!P0 BRA `(.L_x_139) ;  /* 0xfffffffc00f08947 */ /* 0x002fea000383ffff */
[----:B------:R-:W-:Y:S05]  /*73d0*/  BRA `(.L_x_183) ;  /* 0xffffffec004c7947 */ /* 0x000fea000383ffff */
.L_x_140:
[----:B0-----:R0:W1:Y:S02]  /*73e0*/  SYNCS.PHASECHK.TRANS64.TRYWAIT P0, [R6+URZ], R3 ;  /* 0x00000003060075a7 */ /* 0x001064000800017f */
[----:B-1----:R-:W-:Y:S05]  /*73f0*/  @!P0 NANOSLEEP.SYNCS 0x989680 ;  /* 0x009896800000895d */ /* 0x002fea0003900000 */
[----:B------:R-:W1:Y:S02]  /*7400*/  @!P0 SYNCS.PHASECHK.TRANS64 P0, [R6+URZ], R3 ;  /* 0x00000003060085a7 */ /* 0x000e64000800007f */
[----:B-1----:R-:W-:Y:S05]  /*7410*/  @!P0 BRA `(.L_x_140) ;  /* 0xfffffffc00f08947 */ /* 0x002fea000383ffff */
[----:B------:R-:W-:Y:S05]  /*7420*/  BRA `(.L_x_184) ;  /* 0xffffffec005c7947 */ /* 0x000fea000383ffff */
.L_x_141:
[----:B0-----:R0:W1:Y:S02]  /*7430*/  SYNCS.PHASECHK.TRANS64.TRYWAIT P0, [R7+URZ], R4 ;  /* 0x00000004070075a7 */ /* 0x001064000800017f */
[----:B-1----:R-:W-:Y:S05]  /*7440*/  @!P0 NANOSLEEP.SYNCS 0x989680 ;  /* 0x009896800000895d */ /* 0x002fea0003900000 */
[----:B------:R-:W1:Y:S02]  /*7450*/  @!P0 SYNCS.PHASECHK.TRANS64 P0, [R7+URZ], R4 ;  /* 0x00000004070085a7 */ /* 0x000e64000800007f */
[----:B-1----:R-:W-:Y:S05]  /*7460*/  @!P0 BRA `(.L_x_141) ;  /* 0xfffffffc00f08947 */ /* 0x002fea000383ffff */
[----:B------:R-:W-:Y:S05]  /*7470*/  BRA `(.L_x_185) ;  /* 0xffffffec006c7947 */ /* 0x000fea000383ffff */
.L_x_142:
[----:B0-----:R0:W1:Y:S02]  /*7480*/  SYNCS.PHASECHK.TRANS64.TRYWAIT P0, [R6+URZ], R3 ;  /* 0x00000003060075a7 */ /* 0x001064000800017f */
[----:B-1----:R-:W-:Y:S05]  /*7490*/  @!P0 NANOSLEEP.SYNCS 0x989680 ;  /* 0x009896800000895d */ /* 0x002fea0003900000 */
[----:B------:R-:W1:Y:S02]  /*74a0*/  @!P0 SYNCS.PHASECHK.TRANS64 P0, [R6+URZ], R3 ;  /* 0x00000003060085a7 */ /* 0x000e64000800007f */
[----:B-1----:R-:W-:Y:S05]  /*74b0*/  @!P0 BRA `(.L_x_142) ;  /* 0xfffffffc00f08947 */ /* 0x002fea000383ffff */
[----:B------:R-:W-:Y:S05]  /*74c0*/  BRA `(.L_x_186) ;  /* 0xffffffec007c7947 */ /* 0x000fea000383ffff */
.L_x_143:
[----:B0-----:R0:W1:Y:S02]  /*74d0*/  SYNCS.PHASECHK.TRANS64.TRYWAIT P0, [R7+URZ], R4 ;  /* 0x00000004070075a7 */ /* 0x001064000800017f */
[----:B-1----:R-:W-:Y:S05]  /*74e0*/  @!P0 NANOSLEEP.SYNCS 0x989680 ;  /* 0x009896800000895d */ /* 0x002fea0003900000 */
[----:B------:R-:W1:Y:S02]  /*74f0*/  @!P0 SYNCS.PHASECHK.TRANS64 P0, [R7+URZ], R4 ;  /* 0x00000004070085a7 */ /* 0x000e64000800007f */
[----:B-1----:R-:W-:Y:S05]  /*7500*/  @!P0 BRA `(.L_x_143) ;  /* 0xfffffffc00f08947 */ /* 0x002fea000383ffff */
[----:B------:R-:W-:Y:S05]  /*7510*/  BRA `(.L_x_187) ;  /* 0xffffffec008c7947 */ /* 0x000fea000383ffff */
.L_x_144:
[----:B0-----:R0:W1:Y:S02]  /*7520*/  SYNCS.PHASECHK.TRANS64.TRYWAIT P0, [R6+URZ], R3 ;  /* 0x00000003060075a7 */ /* 0x001064000800017f */
[----:B-1----:R-:W-:Y:S05]  /*7530*/  @!P0 NANOSLEEP.SYNCS 0x989680 ;  /* 0x009896800000895d */ /* 0x002fea0003900000 */
[----:B------:R-:W1:Y:S02]  /*7540*/  @!P0 SYNCS.PHASECHK.TRANS64 P0, [R6+URZ], R3 ;  /* 0x00000003060085a7 */ /* 0x000e64000800007f */
[----:B-1----:R-:W-:Y:S05]  /*7550*/  @!P0 BRA `(.L_x_144) ;  /* 0xfffffffc00f08947 */ /* 0x002fea000383ffff */
[----:B------:R-:W-:Y:S05]  /*7560*/  BRA `(.L_x_188) ;  /* 0xffffffec009c7947 */ /* 0x000fea000383ffff */
.L_x_145:
[----:B0-----:R0:W1:Y:S02]  /*7570*/  SYNCS.PHASECHK.TRANS64.TRYWAIT P0, [R7+URZ], R4 ;  /* 0x00000004070075a7 */ /* 0x001064000800017f */
[----:B-1----:R-:W-:Y:S05]  /*7580*/  @!P0 NANOSLEEP.SYNCS 0x989680 ;  /* 0x009896800000895d */ /* 0x002fea0003900000 */
[----:B------:R-:W1:Y:S02]  /*7590*/  @!P0 SYNCS.PHASECHK.TRANS64 P0, [R7+URZ], R4 ;  /* 0x00000004070085a7 */ /* 0x000e64000800007f */
[----:B-1----:R-:W-:Y:S05]  /*75a0*/  @!P0 BRA `(.L_x_145) ;  /* 0xfffffffc00f08947 */ /* 0x002fea000383ffff */
[----:B------:R-:W-:Y:S05]  /*75b0*/  BRA `(.L_x_189) ;  /* 0xffffffec00ac7947 */ /* 0x000fea000383ffff */
.L_x_146:
[----:B0-----:R0:W1:Y:S02]  /*75c0*/  SYNCS.PHASECHK.TRANS64.TRYWAIT P0, [R6+URZ], R3 ;  /* 0x00000003060075a7 */ /* 0x001064000800017f */
[----:B-1----:R-:W-:Y:S05]  /*75d0*/  @!P0 NANOSLEEP.SYNCS 0x989680 ;  /* 0x009896800000895d */ /* 0x002fea0003900000 */
[----:B------:R-:W1:Y:S02]  /*75e0*/  @!P0 SYNCS.PHASECHK.TRANS64 P0, [R6+URZ], R3 ;  /* 0x00000003060085a7 */ /* 0x000e64000800007f */
[----:B-1----:R-:W-:Y:S05]  /*75f0*/  @!P0 BRA `(.L_x_146) ;  /* 0xfffffffc00f08947 */ /* 0x002fea000383ffff */
[----:B------:R-:W-:Y:S05]  /*7600*/  BRA `(.L_x_190) ;  /* 0xffffffec00bc7947 */ /* 0x000fea000383ffff */
.L_x_147:
[----:B0-----:R0:W1:Y:S02]  /*7610*/  SYNCS.PHASECHK.TRANS64.TRYWAIT P0, [R7+URZ], R4 ;  /* 0x00000004070075a7 */ /* 0x001064000800017f */
[----:B-1----:R-:W-:Y:S05]  /*7620*/  @!P0 NANOSLEEP.SYNCS 0x989680 ;  /* 0x009896800000895d */ /* 0x002fea0003900000 */
[----:B------:R-:W1:Y:S02]  /*7630*/  @!P0 SYNCS.PHASECHK.TRANS64 P0, [R7+URZ], R4 ;  /* 0x00000004070085a7 */ /* 0x000e64000800007f */
[----:B-1----:R-:W-:Y:S05]  /*7640*/  @!P0 BRA `(.L_x_147) ;  /* 0xfffffffc00f08947 */ /* 0x002fea000383ffff */
[----:B------:R-:W-:Y:S05]  /*7650*/  BRA `(.L_x_191) ;  /* 0xffffffec00cc7947 */ /* 0x000fea000383ffff */
.L_x_148:
[----:B0-----:R0:W1:Y:S02]  /*7660*/  SYNCS.PHASECHK.TRANS64.TRYWAIT P0, [R6+URZ], R3 ;  /* 0x00000003060075a7 */ /* 0x001064000800017f */
[----:B-1----:R-:W-:Y:S05]  /*7670*/  @!P0 NANOSLEEP.SYNCS 0x989680 ;  /* 0x009896800000895d */ /* 0x002fea0003900000 */
[----:B------:R-:W1:Y:S02]  /*7680*/  @!P0 SYNCS.PHASECHK.TRANS64 P0, [R6+URZ], R3 ;  /* 0x00000003060085a7 */ /* 0x000e64000800007f */
[----:B-1----:R-:W-:Y:S05]  /*7690*/  @!P0 BRA `(.L_x_148) ;  /* 0xfffffffc00f08947 */ /* 0x002fea000383ffff */
[----:B------:R-:W-:Y:S05]  /*76a0*/  BRA `(.L_x_192) ;  /* 0xffffffec00dc7947 */ /* 0x000fea000383ffff */
.L_x_149:
[----:B0-----:R0:W1:Y:S02]  /*76b0*/  SYNCS.PHASECHK.TRANS64.TRYWAIT P0, [R7+URZ], R4 ;  /* 0x00000004070075a7 */ /* 0x001064000800017f */
[----:B-1----:R-:W-:Y:S05]  /*76c0*/  @!P0 NANOSLEEP.SYNCS 0x989680 ;  /* 0x009896800000895d */ /* 0x002fea0003900000 */
[----:B------:R-:W1:Y:S02]  /*76d0*/  @!P0 SYNCS.PHASECHK.TRANS64 P0, [R7+URZ], R4 ;  /* 0x00000004070085a7 */ /* 0x000e64000800007f */
[----:B-1----:R-:W-:Y:S05]  /*76e0*/  @!P0 BRA `(.L_x_149) ;  /* 0xfffffffc00f08947 */ /* 0x002fea000383ffff */
[----:B------:R-:W-:Y:S05]  /*76f0*/  BRA `(.L_x_193) ;  /* 0xffffffec00ec7947 */ /* 0x000fea000383ffff */
.L_x_150:
[----:B0-----:R0:W1:Y:S02]  /*7700*/  SYNCS.PHASECHK.TRANS64.TRYWAIT P0, [R6+URZ], R3 ;  /* 0x00000003060075a7 */ /* 0x001064000800017f */
[----:B-1----:R-:W-:Y:S05]  /*7710*/  @!P0 NANOSLEEP.SYNCS 0x989680 ;  /* 0x009896800000895d */ /* 0x002fea0003900000 */
[----:B------:R-:W1:Y:S02]  /*7720*/  @!P0 SYNCS.PHASECHK.TRANS64 P0, [R6+URZ], R3 ;  /* 0x00000003060085a7 */ /* 0x000e64000800007f */
[----:B-1----:R-:W-:Y:S05]  /*7730*/  @!P0 BRA `(.L_x_150) ;  /* 0xfffffffc00f08947 */ /* 0x002fea000383ffff */
[----:B------:R-:W-:Y:S05]  /*7740*/  BRA `(.L_x_194) ;  /* 0xffffffec00fc7947 */ /* 0x000fea000383ffff */
.L_x_151:
[----:B0-----:R0:W1:Y:S02]  /*7750*/  SYNCS.PHASECHK.TRANS64.TRYWAIT P0, [R7+URZ], R4 ;  /* 0x00000004070075a7 */ /* 0x001064000800017f */
[----:B-1----:R-:W-:Y:S05]  /*7760*/  @!P0 NANOSLEEP.SYNCS 0x989680 ;  /* 0x009896800000895d */ /* 0x002fea0003900000 */
[----:B------:R-:W1:Y:S02]  /*7770*/  @!P0 SYNCS.PHASECHK.TRANS64 P0, [R7+URZ], R4 ;  /* 0x00000004070085a7 */ /* 0x000e64000800007f */
[----:B-1----:R-:W-:Y:S05]  /*7780*/  @!P0 BRA `(.L_x_151) ;  /* 0xfffffffc00f08947 */ /* 0x002fea000383ffff */
[----:B------:R-:W-:Y:S05]  /*7790*/  BRA `(.L_x_195) ;  /* 0xfffffff0000c7947 */ /* 0x000fea000383ffff */
.L_x_152:
[----:B0-----:R0:W1:Y:S02]  /*77a0*/  SYNCS.PHASECHK.TRANS64.TRYWAIT P0, [R6+URZ], R3 ;  /* 0x00000003060075a7 */ /* 0x001064000800017f */
[----:B-1----:R-:W-:Y:S05]  /*77b0*/  @!P0 NANOSLEEP.SYNCS 0x989680 ;  /* 0x009896800000895d */ /* 0x002fea0003900000 */
[----:B------:R-:W1:Y:S02]  /*77c0*/  @!P0 SYNCS.PHASECHK.TRANS64 P0, [R6+URZ], R3 ;  /* 0x00000003060085a7 */ /* 0x000e64000800007f */
[----:B-1----:R-:W-:Y:S05]  /*77d0*/  @!P0 BRA `(.L_x_152) ;  /* 0xfffffffc00f08947 */ /* 0x002fea000383ffff */
[----:B------:R-:W-:Y:S05]  /*77e0*/  BRA `(.L_x_196) ;  /* 0xfffffff0001c7947 */ /* 0x000fea000383ffff */
.L_x_153:
[----:B0-----:R0:W1:Y:S02]  /*77f0*/  SYNCS.PHASECHK.TRANS64.TRYWAIT P0, [R7+URZ], R4 ;  /* 0x00000004070075a7 */ /* 0x001064000800017f */
[----:B-1----:R-:W-:Y:S05]  /*7800*/  @!P0 NANOSLEEP.SYNCS 0x989680 ;  /* 0x009896800000895d */ /* 0x002fea0003900000 */
[----:B------:R-:W1:Y:S02]  /*7810*/  @!P0 SYNCS.PHASECHK.TRANS64 P0, [R7+URZ], R4 ;  /* 0x00000004070085a7 */ /* 0x000e64000800007f */
[----:B-1----:R-:W-:Y:S05]  /*7820*/  @!P0 BRA `(.L_x_153) ;  /* 0xfffffffc00f08947 */ /* 0x002fea000383ffff */
[----:B------:R-:W-:Y:S05]  /*7830*/  BRA `(.L_x_197) ;  /* 0xfffffff0002c7947 */ /* 0x000fea000383ffff */
.L_x_154:
[----:B0-----:R0:W1:Y:S02]  /*7840*/  SYNCS.PHASECHK.TRANS64.TRYWAIT P0, [R6+URZ], R3 ;  /* 0x00000003060075a7 */ /* 0x001064000800017f */
[----:B-1----:R-:W-:Y:S05]  /*7850*/  @!P0 NANOSLEEP.SYNCS 0x989680 ;  /* 0x009896800000895d */ /* 0x002fea0003900000 */
[----:B------:R-:W1:Y:S02]  /*7860*/  @!P0 SYNCS.PHASECHK.TRANS64 P0, [R6+URZ], R3 ;  /* 0x00000003060085a7 */ /* 0x000e64000800007f */
[----:B-1----:R-:W-:Y:S05]  /*7870*/  @!P0 BRA `(.L_x_154) ;  /* 0xfffffffc00f08947 */ /* 0x002fea000383ffff */
[----:B------:R-:W-:Y:S05]  /*7880*/  BRA `(.L_x_198) ;  /* 0xfffffff0003c7947 */ /* 0x000fea000383ffff */
.L_x_155:
[----:B0-----:R0:W1:Y:S02]  /*7890*/  SYNCS.PHASECHK.TRANS64.TRYWAIT P0, [R7+URZ], R4 ;  /* 0x00000004070075a7 */ /* 0x001064000800017f */
[----:B-1----:R-:W-:Y:S05]  /*78a0*/  @!P0 NANOSLEEP.SYNCS 0x989680 ;  /* 0x009896800000895d */ /* 0x002fea0003900000 */
[----:B------:R-:W1:Y:S02]  /*78b0*/  @!P0 SYNCS.PHASECHK.TRANS64 P0, [R7+URZ], R4 ;  /* 0x00000004070085a7 */ /* 0x000e64000800007f */
[----:B-1----:R-:W-:Y:S05]  /*78c0*/  @!P0 BRA `(.L_x_155) ;  /* 0xfffffffc00f08947 */ /* 0x002fea000383ffff */
[----:B------:R-:W-:Y:S05]  /*78d0*/  BRA `(.L_x_199) ;  /* 0xfffffff0004c7947 */ /* 0x000fea000383ffff */
.L_x_156:
[----:B0-----:R0:W1:Y:S02]  /*78e0*/  SYNCS.PHASECHK.TRANS64.TRYWAIT P0, [R6+URZ], R3 ;  /* 0x00000003060075a7 */ /* 0x001064000800017f */
[----:B-1----:R-:W-:Y:S05]  /*78f0*/  @!P0 NANOSLEEP.SYNCS 0x989680 ;  /* 0x009896800000895d */ /* 0x002fea0003900000 */
[----:B------:R-:W1:Y:S02]  /*7900*/  @!P0 SYNCS.PHASECHK.TRANS64 P0, [R6+URZ], R3 ;  /* 0x00000003060085a7 */ /* 0x000e64000800007f */
[----:B-1----:R-:W-:Y:S05]  /*7910*/  @!P0 BRA `(.L_x_156) ;  /* 0xfffffffc00f08947 */ /* 0x002fea000383ffff */
[----:B------:R-:W-:Y:S05]  /*7920*/  BRA `(.L_x_200) ;  /* 0xfffffff0005c7947 */ /* 0x000fea000383ffff */
.L_x_157:
[----:B0-----:R0:W1:Y:S02]  /*7930*/  SYNCS.PHASECHK.TRANS64.TRYWAIT P0, [R7+URZ], R4 ;  /* 0x00000004070075a7 */ /* 0x001064000800017f */
[----:B-1----:R-:W-:Y:S05]  /*7940*/  @!P0 NANOSLEEP.SYNCS 0x989680 ;  /* 0x009896800000895d */ /* 0x002fea0003900000 */
[----:B------:R-:W1:Y:S02]  /*7950*/  @!P0 SYNCS.PHASECHK.TRANS64 P0, [R7+URZ], R4 ;  /* 0x00000004070085a7 */ /* 0x000e64000800007f */
[----:B-1----:R-:W-:Y:S05]  /*7960*/  @!P0 BRA `(.L_x_157) ;  /* 0xfffffffc00f08947 */ /* 0x002fea000383ffff */
[----:B------:R-:W-:Y:S05]  /*7970*/  BRA `(.L_x_201) ;  /* 0xfffffff0006c7947 */ /* 0x000fea000383ffff */
.L_x_158:
[----:B0-----:R0:W1:Y:S02]  /*7980*/  SYNCS.PHASECHK.TRANS64.TRYWAIT P0, [R6+URZ], R3 ;  /* 0x00000003060075a7 */ /* 0x001064000800017f */
[----:B-1----:R-:W-:Y:S05]  /*7990*/  @!P0 NANOSLEEP.SYNCS 0x989680 ;  /* 0x009896800000895d */ /* 0x002fea0003900000 */
[----:B------:R-:W1:Y:S02]  /*79a0*/  @!P0 SYNCS.PHASECHK.TRANS64 P0, [R6+URZ], R3 ;  /* 0x00000003060085a7 */ /* 0x000e64000800007f */
[----:B-1----:R-:W-:Y:S05]  /*79b0*/  @!P0 BRA `(.L_x_158) ;  /* 0xfffffffc00f08947 */ /* 0x002fea000383ffff */
[----:B------:R-:W-:Y:S05]  /*79c0*/  BRA `(.L_x_202) ;  /* 0xfffffff0007c7947 */ /* 0x000fea000383ffff */
.L_x_159:
[----:B0-----:R0:W1:Y:S02]  /*79d0*/  SYNCS.PHASECHK.TRANS64.TRYWAIT P0, [R7+URZ], R4 ;  /* 0x00000004070075a7 */ /* 0x001064000800017f */
[----:B-1----:R-:W-:Y:S05]  /*79e0*/  @!P0 NANOSLEEP.SYNCS 0x989680 ;  /* 0x009896800000895d */ /* 0x002fea0003900000 */
[----:B------:R-:W1:Y:S02]  /*79f0*/  @!P0 SYNCS.PHASECHK.TRANS64 P0, [R7+URZ], R4 ;  /* 0x00000004070085a7 */ /* 0x000e64000800007f */
[----:B-1----:R-:W-:Y:S05]  /*7a00*/  @!P0 BRA `(.L_x_159) ;  /* 0xfffffffc00f08947 */ /* 0x002fea000383ffff */
[----:B------:R-:W-:Y:S05]  /*7a10*/  BRA `(.L_x_203) ;  /* 0xfffffff0008c7947 */ /* 0x000fea000383ffff */
.L_x_160:
[----:B-1----:R1:W2:Y:S02]  /*7a20*/  SYNCS.PHASECHK.TRANS64.TRYWAIT P0, [R6+URZ], R3 ;  /* 0x00000003060075a7 */ /* 0x0022a4000800017f */
[----:B--2---:R-:W-:Y:S05]  /*7a30*/  @!P0 NANOSLEEP.SYNCS 0x989680 ;  /* 0x009896800000895d */ /* 0x004fea0003900000 */
[----:B------:R-:W2:Y:S02]  /*7a40*/  @!P0 SYNCS.PHASECHK.TRANS64 P0, [R6+URZ], R3 ;  /* 0x00000003060085a7 */ /* 0x000ea4000800007f */
[----:B--2---:R-:W-:Y:S05]  /*7a50*/  @!P0 BRA `(.L_x_160) ;  /* 0xfffffffc00f08947 */ /* 0x004fea000383ffff */
[----:B------:R-:W-:Y:S05]  /*7a60*/  BRA `(.L_x_204) ;  /* 0xfffffff000947947 */ /* 0x000fea000383ffff */
.L_x_205:
[----:B------:R-:W-:-:S00]  /*7a70*/  BRA `(.L_x_205) ;  /* 0xfffffffc00fc7947 */ /* 0x000fc0000383ffff */
[----:B------:R-:W-:-:S00]  /*7a80*/  NOP ;  /* 0x0000000000007918 */ /* 0x000fc00000000000 */
[----:B------:R-:W-:-:S00]  /*7a90*/  NOP ;  /* 0x0000000000007918 */ /* 0x000fc00000000000 */
[----:B------:R-:W-:-:S00]  /*7aa0*/  NOP ;  /* 0x0000000000007918 */ /* 0x000fc00000000000 */
[----:B------:R-:W-:-:S00]  /*7ab0*/  NOP ;  /* 0x0000000000007918 */ /* 0x000fc00000000000 */
[----:B------:R-:W-:-:S00]  /*7ac0*/  NOP ;  /* 0x0000000000007918 */ /* 0x000fc00000000000 */
[----:B------:R-:W-:-:S00]  /*7ad0*/  NOP ;  /* 0x0000000000007918 */ /* 0x000fc00000000000 */
[----:B------:R-:W-:-:S00]  /*7ae0*/  NOP ;  /* 0x0000000000007918 */ /* 0x000fc00000000000 */
[----:B------:R-:W-:-:S00]  /*7af0*/  NOP ;  /* 0x0000000000007918 */ /* 0x000fc00000000000 */
.L_x_206:


//--------------------- .nv.global.init           --------------------------
	.section	.nv.global.init,"aw",@progbits
.nv.global.init:
	.type		$str$22,@object
	.size		$str$22,($str$23 - $str$22)
$str$22:
        /*0000*/ 	.byte	0x6b, 0x5f, 0x74, 0x69, 0x6c, 0x65, 0x5f, 0x63, 0x6f, 0x75, 0x6e, 0x74, 0x20, 0x3e, 0x3d, 0x20
        /*0010*/ 	.byte	0x31, 0x00
	.type		$str$23,@object
	.size		$str$23,(__unnamed_1 - $str$23)
$str$23:
        /*0012*/ 	.byte	0x2f, 0x74, 0x6d, 0x70, 0x2f, 0x63, 0x75, 0x74, 0x6c, 0x61, 0x73, 0x73, 0x5f, 0x73, 0x77, 0x65
        /*0022*/ 	.byte	0x65, 0x70, 0x5f, 0x73, 0x72, 0x63, 0x2f, 0x69, 0x6e, 0x63, 0x6c, 0x75, 0x64, 0x65, 0x2f, 0x63
        /*0032*/ 	.byte	0x75, 0x74, 0x6c, 0x61, 0x73, 0x73, 0x2f, 0x67, 0x65, 0x6d, 0x6d, 0x2f, 0x63, 0x6f, 0x6c, 0x6c
        /*0042*/ 	.byte	0x65, 0x63, 0x74, 0x69, 0x76, 0x65, 0x2f, 0x73, 0x6d, 0x39, 0x30, 0x5f, 0x6d, 0x6d, 0x61, 0x5f
        /*0052*/ 	.byte	0x74, 0x6d, 0x61, 0x5f, 0x67, 0x6d, 0x6d, 0x61, 0x5f, 0x73, 0x73, 0x5f, 0x77, 0x61, 0x72, 0x70
        /*0062*/ 	.byte	0x73, 0x70, 0x65, 0x63, 0x69, 0x61, 0x6c, 0x69, 0x7a, 0x65, 0x64, 0x2e, 0x68, 0x70, 0x70, 0x00
	.type		__unnamed_1,@object
	.size		__unnamed_1,(.L_0 - __unnamed_1)
__unnamed_1:
        /*0072*/ 	.byte	0x76, 0x6f, 0x69, 0x64, 0x20, 0x63, 0x75, 0x74, 0x6c, 0x61, 0x73, 0x73, 0x3a, 0x3a, 0x67, 0x65
        /* <DEDUP_REMOVED lines=172> */
        /*0b42*/ 	.byte	0x6e, 0x74, 0x69, 0x74, 0x79, 0x5d, 0x00
.L_0:


//--------------------- .nv.shared._ZN7cutlass13device_kernelINS_4gemm6kernel13GemmUniversalIN4cute5tupleIJiiiiEEENS1_10collective13CollectiveMmaINS1_34MainloopSm90TmaGmmaWarpSpecializedILi37ENS5_IJNS4_1CILi1EEENSA_ILi4EEESB_EEENS1_35KernelTmaWarpSpecializedCooperativeEEENS5_IJNSA_ILi128EEENSA_ILi64EEENSA_ILi32EEEEEEaNS5_IJlSB_lEEEaSK_NS4_8TiledMMAINS4_8MMA_AtomIJNS4_4SM904GMMA26MMA_64x64x32_S32S8S8_SS_TNEEEENS4_6LayoutINS5_IJNSA_ILi2EEESB_SB_EEENS5_IJSB_NSA_ILi0EEESU_EEEEENS5_IJNS4_10UnderscoreESX_SX_EEEEENS4_23SM90_TMA_LOAD_MULTICASTENS4_14ComposedLayoutINS4_7SwizzleILi1ELi4ELi3EEENS4_18smem_ptr_flag_bitsILi8EEENSR_INS5_IJNSA_ILi8EEESI_EEENS5_IJSI_SB_EEEEEEEvNS4_8identityENS4_13SM90_TMA_LOADES1A_vS1B_EENS_8epilogue10collective6detail29Sm90TmaWarpSpecializedAdapterINS1F_15DefaultEpilogueIaSK_SK_NS1E_6thread17LinearCombinationIaLi1EiiLNS1J_9ScaleType4KindE0ELNS_15FloatRoundStyleE2EaEENS1_15EpilogueDefaultEEEEEvvEEEEvNT_6ParamsE --------------------------
	.section	.nv.shared._ZN7cutlass13device_kernelINS_4gemm6kernel13GemmUniversalIN4cute5tupleIJiiiiEEENS1_10collective13CollectiveMmaINS1_34MainloopSm90TmaGmmaWarpSpecializedILi37ENS5_IJNS4_1CILi1EEENSA_ILi4EEESB_EEENS1_35KernelTmaWarpSpecializedCooperativeEEENS5_IJNSA_ILi128EEENSA_ILi64EEENSA_ILi32EEEEEEaNS5_IJlSB_lEEEaSK_NS4_8TiledMMAINS4_8MMA_AtomIJNS4_4SM904GMMA26MMA_64x64x32_S32S8S8_SS_TNEEEENS4_6LayoutINS5_IJNSA_ILi2EEESB_SB_EEENS5_IJSB_NSA_ILi0EEESU_EEEEENS5_IJNS4_10UnderscoreESX_SX_EEEEENS4_23SM90_TMA_LOAD_MULTICASTENS4_14ComposedLayoutINS4_7SwizzleILi1ELi4ELi3EEENS4_18smem_ptr_flag_bitsILi8EEENSR_INS5_IJNSA_ILi8EEESI_EEENS5_IJSI_SB_EEEEEEEvNS4_8identityENS4_13SM90_TMA_LOADES1A_vS1B_EENS_8epilogue10collective6detail29Sm90TmaWarpSpecializedAdapterINS1F_15DefaultEpilogueIaSK_SK_NS1E_6thread17LinearCombinationIaLi1EiiLNS1J_9ScaleType4KindE0ELNS_15FloatRoundStyleE2EaEENS1_15EpilogueDefaultEEEEEvvEEEEvNT_6ParamsE,"aw",@nobits
	.sectionflags	@""
	.align	16
	.zero		1024


//--------------------- .nv.shared.reserved.0     --------------------------
	.section	.nv.shared.reserved.0,"aw",@nobits
	.weak		__nv_reservedSMEM_offset_0_alias
	.size		__nv_reservedSMEM_offset_0_alias, 0, 0
	.other		__nv_reservedSMEM_offset_0_alias,@"STO_CUDA_RESERVED_SHARED STV_DEFAULT"
__nv_reservedSMEM_offset_0_alias:
	.zero		0


//--------------------- .nv.global                --------------------------
	.section	.nv.global,"aw",@nobits
.nv.global:
	.type		_ZN40_INTERNAL_a9d50a85_4_k_cu_069650f5_175074cute1_E,@object
	.size		_ZN40_INTERNAL_a9d50a85_4_k_cu_069650f5_175074cute1_E,(_ZN40_INTERNAL_a9d50a85_4_k_cu_069650f5_175074cuda3std3__45__cpo6cbeginE - _ZN40_INTERNAL_a9d50a85_4_k_cu_069650f5_175074cute1_E)
_ZN40_INTERNAL_a9d50a85_4_k_cu_069650f5_175074cute1_E:
	.zero		1
	.type		_ZN40_INTERNAL_a9d50a85_4_k_cu_069650f5_175074cuda3std3__45__cpo6cbeginE,@object
	.size		_ZN40_INTERNAL_a9d50a85_4_k_cu_069650f5_175074cuda3std3__45__cpo6cbeginE,(_ZN40_INTERNAL_a9d50a85_4_k_cu_069650f5_175074cuda3std3__48in_placeE - _ZN40_INTERNAL_a9d50a85_4_k_cu_069650f5_175074cuda3std3__45__cpo6cbeginE)
_ZN40_INTERNAL_a9d50a85_4_k_cu_069650f5_175074cuda3std3__45__cpo6cbeginE:
	.zero		1
	.type		_ZN40_INTERNAL_a9d50a85_4_k_cu_069650f5_175074cuda3std3__48in_placeE,@object
	.size		_ZN40_INTERNAL_a9d50a85_4_k_cu_069650f5_175074cuda3std3__48in_placeE,(_ZN40_INTERNAL_a9d50a85_4_k_cu_069650f5_175074cuda3std6ranges3__45__cpo9iter_moveE - _ZN40_INTERNAL_a9d50a85_4_k_cu_069650f5_175074cuda3std3__48in_placeE)
_ZN40_INTERNAL_a9d50a85_4_k_cu_069650f5_175074cuda3std3__48in_placeE:
	.zero		1
	.type		_ZN40_INTERNAL_a9d50a85_4_k_cu_069650f5_175074cuda3std6ranges3__45__cpo9iter_moveE,@object
	.size		_ZN40_INTERNAL_a9d50a85_4_k_cu_069650f5_175074cuda3std6ranges3__45__cpo9iter_moveE,(_ZN40_INTERNAL_a9d50a85_4_k_cu_069650f5_175074cuda3std3__45__cpo5beginE - _ZN40_INTERNAL_a9d50a85_4_k_cu_069650f5_175074cuda3std6ranges3__45__cpo9iter_moveE)
_ZN40_INTERNAL_a9d50a85_4_k_cu_069650f5_175074cuda3std6ranges3__45__cpo9iter_moveE:
	.zero		1
	.type		_ZN40_INTERNAL_a9d50a85_4_k_cu_069650f5_175074cuda3std3__45__cpo5beginE,@object
	.size		_ZN40_INTERNAL_a9d50a85_4_k_cu_069650f5_175074cuda3std3__45__cpo5beginE,(_ZN40_INTERNAL_a9d50a85_4_k_cu_069650f5_175074cuda3std3__442_GLOBAL__N__a9d50a85_4_k_cu_069650f5_175076ignoreE - _ZN40_INTERNAL_a9d50a85_4_k_cu_069650f5_175074cuda3std3__45__cpo5beginE)
_ZN40_INTERNAL_a9d50a85_4_k_cu_069650f5_175074cuda3std3__45__cpo5beginE:
	.zero		1
	.type		_ZN40_INTERNAL_a9d50a85_4_k_cu_069650f5_175074cuda3std3__442_GLOBAL__N__a9d50a85_4_k_cu_069650f5_175076ignoreE,@object
	.size		_ZN40_INTERNAL_a9d50a85_4_k_cu_069650f5_175074cuda3std3__442_GLOBAL__N__a9d50a85_4_k_cu_069650f5_175076ignoreE,(_ZN40_INTERNAL_a9d50a85_4_k_cu_069650f5_175074cute7productE - _ZN40_INTERNAL_a9d50a85_4_k_cu_069650f5_175074cuda3std3__442_GLOBAL__N__a9d50a85_4_k_cu_069650f5_175076ignoreE)
_ZN40_INTERNAL_a9d50a85_4_k_cu_069650f5_175074cuda3std3__442_GLOBAL__N__a9d50a85_4_k_cu_069650f5_175076ignoreE:
	.zero		1
	.type		_ZN40_INTERNAL_a9d50a85_4_k_cu_069650f5_175074cute7productE,@object
	.size		_ZN40_INTERNAL_a9d50a85_4_k_cu_069650f5_175074cute7productE,(_ZN40_INTERNAL_a9d50a85_4_k_cu_069650f5_175074cuda3std3__45__cpo3endE - _ZN40_INTERNAL_a9d50a85_4_k_cu_069650f5_175074cute7productE)
_ZN40_INTERNAL_a9d50a85_4_k_cu_069650f5_175074cute7productE:
	.zero		1
	.type		_ZN40_INTERNAL_a9d50a85_4_k_cu_069650f5_175074cuda3std3__45__cpo3endE,@object
	.size		_ZN40_INTERNAL_a9d50a85_4_k_cu_069650f5_175074cuda3std3__45__cpo3endE,(_ZN40_INTERNAL_a9d50a85_4_k_cu_069650f5_175074cuda3std3__419piecewise_constructE - _ZN40_INTERNAL_a9d50a85_4_k_cu_069650f5_175074cuda3std3__45__cpo3endE)
_ZN40_INTERNAL_a9d50a85_4_k_cu_069650f5_175074cuda3std3__45__cpo3endE:
	.zero		1
	.type		_ZN40_INTERNAL_a9d50a85_4_k_cu_069650f5_175074cuda3std3__419piecewise_constructE,@object
	.size		_ZN40_INTERNAL_a9d50a85_4_k_cu_069650f5_175074cuda3std3__419piecewise_constructE,(_ZN40_INTERNAL_a9d50a85_4_k_cu_069650f5_175074cuda3std3__45__cpo4cendE - _ZN40_INTERNAL_a9d50a85_4_k_cu_069650f5_175074cuda3std3__419piecewise_constructE)
_ZN40_INTERNAL_a9d50a85_4_k_cu_069650f5_175074cuda3std3__419piecewise_constructE:
	.zero		1
	.type		_ZN40_INTERNAL_a9d50a85_4_k_cu_069650f5_175074cuda3std3__45__cpo4cendE,@object
	.size		_ZN40_INTERNAL_a9d50a85_4_k_cu_069650f5_175074cuda3std3__45__cpo4cendE,(_ZN40_INTERNAL_a9d50a85_4_k_cu_069650f5_175074cuda3std6ranges3__45__cpo4swapE - _ZN40_INTERNAL_a9d50a85_4_k_cu_069650f5_175074cuda3std3__45__cpo4cendE)
_ZN40_INTERNAL_a9d50a85_4_k_cu_069650f5_175074cuda3std3__45__cpo4cendE:
	.zero		1
	.type		_ZN40_INTERNAL_a9d50a85_4_k_cu_069650f5_175074cuda3std6ranges3__45__cpo4swapE,@object
	.size		_ZN40_INTERNAL_a9d50a85_4_k_cu_069650f5_175074cuda3std6ranges3__45__cpo4swapE,(.L_8 - _ZN40_INTERNAL_a9d50a85_4_k_cu_069650f5_175074cuda3std6ranges3__45__cpo4swapE)
_ZN40_INTERNAL_a9d50a85_4_k_cu_069650f5_175074cuda3std6ranges3__45__cpo4swapE:
	.zero		1
.L_8:


//--------------------- .nv.constant0._ZN7cutlass13device_kernelINS_4gemm6kernel13GemmUniversalIN4cute5tupleIJiiiiEEENS1_10collective13CollectiveMmaINS1_34MainloopSm90TmaGmmaWarpSpecializedILi37ENS5_IJNS4_1CILi1EEENSA_ILi4EEESB_EEENS1_35KernelTmaWarpSpecializedCooperativeEEENS5_IJNSA_ILi128EEENSA_ILi64EEENSA_ILi32EEEEEEaNS5_IJlSB_lEEEaSK_NS4_8TiledMMAINS4_8MMA_AtomIJNS4_4SM904GMMA26MMA_64x64x32_S32S8S8_SS_TNEEEENS4_6LayoutINS5_IJNSA_ILi2EEESB_SB_EEENS5_IJSB_NSA_ILi0EEESU_EEEEENS5_IJNS4_10UnderscoreESX_SX_EEEEENS4_23SM90_TMA_LOAD_MULTICASTENS4_14ComposedLayoutINS4_7SwizzleILi1ELi4ELi3EEENS4_18smem_ptr_flag_bitsILi8EEENSR_INS5_IJNSA_ILi8EEESI_EEENS5_IJSI_SB_EEEEEEEvNS4_8identityENS4_13SM90_TMA_LOADES1A_vS1B_EENS_8epilogue10collective6detail29Sm90TmaWarpSpecializedAdapterINS1F_15DefaultEpilogueIaSK_SK_NS1E_6thread17LinearCombinationIaLi1EiiLNS1J_9ScaleType4KindE0ELNS_15FloatRoundStyleE2EaEENS1_15EpilogueDefaultEEEEEvvEEEEvNT_6ParamsE --------------------------
	.section	.nv.constant0._ZN7cutlass13device_kernelINS_4gemm6kernel13GemmUniversalIN4cute5tupleIJiiiiEEENS1_10collective13CollectiveMmaINS1_34MainloopSm90TmaGmmaWarpSpecializedILi37ENS5_IJNS4_1CILi1EEENSA_ILi4EEESB_EEENS1_35KernelTmaWarpSpecializedCooperativeEEENS5_IJNSA_ILi128EEENSA_ILi64EEENSA_ILi32EEEEEEaNS5_IJlSB_lEEEaSK_NS4_8TiledMMAINS4_8MMA_AtomIJNS4_4SM904GMMA26MMA_64x64x32_S32S8S8_SS_TNEEEENS4_6LayoutINS5_IJNSA_ILi2EEESB_SB_EEENS5_IJSB_NSA_ILi0EEESU_EEEEENS5_IJNS4_10UnderscoreESX_SX_EEEEENS4_23SM90_TMA_LOAD_MULTICASTENS4_14ComposedLayoutINS4_7SwizzleILi1ELi4ELi3EEENS4_18smem_ptr_flag_bitsILi8EEENSR_INS5_IJNSA_ILi8EEESI_EEENS5_IJSI_SB_EEEEEEEvNS4_8identityENS4_13SM90_TMA_LOADES1A_vS1B_EENS_8epilogue10collective6detail29Sm90TmaWarpSpecializedAdapterINS1F_15DefaultEpilogueIaSK_SK_NS1E_6thread17LinearCombinationIaLi1EiiLNS1J_9ScaleType4KindE0ELNS_15FloatRoundStyleE2EaEENS1_15EpilogueDefaultEEEEEvvEEEEvNT_6ParamsE,"a",@progbits
	.sectionflags	@""
	.align	4
.nv.constant0._ZN7cutlass13device_kernelINS_4gemm6kernel13GemmUniversalIN4cute5tupleIJiiiiEEENS1_10collective13CollectiveMmaINS1_34MainloopSm90TmaGmmaWarpSpecializedILi37ENS5_IJNS4_1CILi1EEENSA_ILi4EEESB_EEENS1_35KernelTmaWarpSpecializedCooperativeEEENS5_IJNSA_ILi128EEENSA_ILi64EEENSA_ILi32EEEEEEaNS5_IJlSB_lEEEaSK_NS4_8TiledMMAINS4_8MMA_AtomIJNS4_4SM904GMMA26MMA_64x64x32_S32S8S8_SS_TNEEEENS4_6LayoutINS5_IJNSA_ILi2EEESB_SB_EEENS5_IJSB_NSA_ILi0EEESU_EEEEENS5_IJNS4_10UnderscoreESX_SX_EEEEENS4_23SM90_TMA_LOAD_MULTICASTENS4_14ComposedLayoutINS4_7SwizzleILi1ELi4ELi3EEENS4_18smem_ptr_flag_bitsILi8EEENSR_INS5_IJNSA_ILi8EEESI_EEENS5_IJSI_SB_EEEEEEEvNS4_8identityENS4_13SM90_TMA_LOADES1A_vS1B_EENS_8epilogue10collective6detail29Sm90TmaWarpSpecializedAdapterINS1F_15DefaultEpilogueIaSK_SK_NS1E_6thread17LinearCombinationIaLi1EiiLNS1J_9ScaleType4KindE0ELNS_15FloatRoundStyleE2EaEENS1_15EpilogueDefaultEEEEEvvEEEEvNT_6ParamsE:
	.zero		1664


//--------------------- SYMBOLS --------------------------

	.type		.nv.reservedSmem.offset0,@object
	.size		.nv.reservedSmem.offset0,0x4
	.type		__assertfail,@function
